	.target	sm_100a

	.elftype	@"ET_EXEC"


//--------------------- .note.nv.tkinfo           --------------------------
	.section	.note.nv.tkinfo,"",@"SHT_NOTE"
	.sectionflags	@"SHF_NOTE_NV_TKINFO"
	.tkinfo
        /*0018*/ 	.word	0x00000002
        /*0030*/ 	.string	""
        /*0030*/ 	.string	"ptxas"
        /*0030*/ 	.string	"Cuda compilation tools, release 13.0, V13.0.88"
        /*0030*/ 	.string	"Build cuda_13.0.r13.0/compiler.36424714_0"
        /*0030*/ 	.string	"-arch sm_100a -m 64 "



//--------------------- .note.nv.cuinfo           --------------------------
	.section	.note.nv.cuinfo,"",@"SHT_NOTE"
	.sectionflags	@"SHF_NOTE_NV_CUINFO"
        /*0018*/ 	.short	0x0002
        /*001a*/ 	.short	0x0064
        /*001c*/ 	.short	0x0082
	.zero		2


//--------------------- .nv.info                  --------------------------
	.section	.nv.info,"",@"SHT_CUDA_INFO"
	.align	4


	//----- nvinfo : EIATTR_REGCOUNT
	.align		4
        /*0000*/ 	.byte	0x04, 0x2f
        /*0002*/ 	.short	(.L_12 - .L_11)
	.align		4
.L_11:
        /*0004*/ 	.word	index@(_ZN7cutlass13device_kernelIN5flash11enable_sm90INS1_16FlashAttnFwdSm90INS1_25CollectiveMainloopFwdSm90ILi2EN4cute5tupleIJNS5_1CILi1EEES8_S8_EEENS6_IJNS7_ILi64EEESA_SA_EEELi512ENS_6half_tEfNS_4arch4Sm90ELb1ELb0ELb1ELb1ELb0ELb1ELb1ELb0ELb0ELb1ELb1ELb0EEENS1_21CollectiveEpilogueFwdINS6_IJSA_NS7_ILi512EEESA_EEES9_SC_SE_Li256ELb1ELb1ELb1ELb0EEENS1_36VarlenDynamicPersistentTileSchedulerILi64ELi64ELi256ELi128ELb1ELb1ELb1ELb1ELb1ELb1EEEEEEEEEvNT_6ParamsE)
        /*0008*/ 	.word	0x00000004


	//----- nvinfo : EIATTR_FRAME_SIZE
	.align		4
.L_12:
        /*000c*/ 	.byte	0x04, 0x11
        /*000e*/ 	.short	(.L_14 - .L_13)
	.align		4
.L_13:
        /*0010*/ 	.word	index@(_ZN7cutlass13device_kernelIN5flash11enable_sm90INS1_16FlashAttnFwdSm90INS1_25CollectiveMainloopFwdSm90ILi2EN4cute5tupleIJNS5_1CILi1EEES8_S8_EEENS6_IJNS7_ILi64EEESA_SA_EEELi512ENS_6half_tEfNS_4arch4Sm90ELb1ELb0ELb1ELb1ELb0ELb1ELb1ELb0ELb0ELb1ELb1ELb0EEENS1_21CollectiveEpilogueFwdINS6_IJSA_NS7_ILi512EEESA_EEES9_SC_SE_Li256ELb1ELb1ELb1ELb0EEENS1_36VarlenDynamicPersistentTileSchedulerILi64ELi64ELi256ELi128ELb1ELb1ELb1ELb1ELb1ELb1EEEEEEEEEvNT_6ParamsE)
        /*0014*/ 	.word	0x00000000


	//----- nvinfo : EIATTR_REGCOUNT
	.align		4
.L_14:
        /*0018*/ 	.byte	0x04, 0x2f
        /*001a*/ 	.short	(.L_16 - .L_15)
	.align		4
.L_15:
        /*001c*/ 	.word	index@(_ZN7cutlass13device_kernelIN5flash11enable_sm90INS1_16FlashAttnFwdSm90INS1_25CollectiveMainloopFwdSm90ILi2EN4cute5tupleIJNS5_1CILi1EEES8_S8_EEENS6_IJNS7_ILi64EEESA_SA_EEELi512ENS_6half_tEfNS_4arch4Sm90ELb1ELb0ELb1ELb1ELb0ELb0ELb1ELb0ELb0ELb1ELb1ELb0EEENS1_21CollectiveEpilogueFwdINS6_IJSA_NS7_ILi512EEESA_EEES9_SC_SE_Li256ELb1ELb1ELb1ELb0EEENS1_36VarlenDynamicPersistentTileSchedulerILi64ELi64ELi256ELi128ELb1ELb1ELb1ELb1ELb1ELb1EEEEEEEEEvNT_6ParamsE)
        /*0020*/ 	.word	0x00000004


	//----- nvinfo : EIATTR_FRAME_SIZE
	.align		4
.L_16:
        /*0024*/ 	.byte	0x04, 0x11
        /*0026*/ 	.short	(.L_18 - .L_17)
	.align		4
.L_17:
        /*0028*/ 	.word	index@(_ZN7cutlass13device_kernelIN5flash11enable_sm90INS1_16FlashAttnFwdSm90INS1_25CollectiveMainloopFwdSm90ILi2EN4cute5tupleIJNS5_1CILi1EEES8_S8_EEENS6_IJNS7_ILi64EEESA_SA_EEELi512ENS_6half_tEfNS_4arch4Sm90ELb1ELb0ELb1ELb1ELb0ELb0ELb1ELb0ELb0ELb1ELb1ELb0EEENS1_21CollectiveEpilogueFwdINS6_IJSA_NS7_ILi512EEESA_EEES9_SC_SE_Li256ELb1ELb1ELb1ELb0EEENS1_36VarlenDynamicPersistentTileSchedulerILi64ELi64ELi256ELi128ELb1ELb1ELb1ELb1ELb1ELb1EEEEEEEEEvNT_6ParamsE)
        /*002c*/ 	.word	0x00000000


	//----- nvinfo : EIATTR_REGCOUNT
	.align		4
.L_18:
        /*0030*/ 	.byte	0x04, 0x2f
        /*0032*/ 	.short	(.L_20 - .L_19)
	.align		4
.L_19:
        /*0034*/ 	.word	index@(_ZN7cutlass13device_kernelIN5flash11enable_sm90INS1_16FlashAttnFwdSm90INS1_25CollectiveMainloopFwdSm90ILi2EN4cute5tupleIJNS5_1CILi1EEES8_S8_EEENS6_IJNS7_ILi64EEESA_SA_EEELi512ENS_6half_tEfNS_4arch4Sm90ELb1ELb0ELb1ELb1ELb0ELb1ELb0ELb0ELb0ELb1ELb1ELb0EEENS1_21CollectiveEpilogueFwdINS6_IJSA_NS7_ILi512EEESA_EEES9_SC_SE_Li256ELb1ELb1ELb1ELb0EEENS1_36VarlenDynamicPersistentTileSchedulerILi64ELi64ELi256ELi128ELb1ELb1ELb1ELb1ELb1ELb1EEEEEEEEEvNT_6ParamsE)
        /*0038*/ 	.word	0x00000004


	//----- nvinfo : EIATTR_FRAME_SIZE
	.align		4
.L_20:
        /*003c*/ 	.byte	0x04, 0x11
        /*003e*/ 	.short	(.L_22 - .L_21)
	.align		4
.L_21:
        /*0040*/ 	.word	index@(_ZN7cutlass13device_kernelIN5flash11enable_sm90INS1_16FlashAttnFwdSm90INS1_25CollectiveMainloopFwdSm90ILi2EN4cute5tupleIJNS5_1CILi1EEES8_S8_EEENS6_IJNS7_ILi64EEESA_SA_EEELi512ENS_6half_tEfNS_4arch4Sm90ELb1ELb0ELb1ELb1ELb0ELb1ELb0ELb0ELb0ELb1ELb1ELb0EEENS1_21CollectiveEpilogueFwdINS6_IJSA_NS7_ILi512EEESA_EEES9_SC_SE_Li256ELb1ELb1ELb1ELb0EEENS1_36VarlenDynamicPersistentTileSchedulerILi64ELi64ELi256ELi128ELb1ELb1ELb1ELb1ELb1ELb1EEEEEEEEEvNT_6ParamsE)
        /*0044*/ 	.word	0x00000000


	//----- nvinfo : EIATTR_REGCOUNT
	.align		4
.L_22:
        /*0048*/ 	.byte	0x04, 0x2f
        /*004a*/ 	.short	(.L_24 - .L_23)
	.align		4
.L_23:
        /*004c*/ 	.word	index@(_ZN7cutlass13device_kernelIN5flash11enable_sm90INS1_16FlashAttnFwdSm90INS1_25CollectiveMainloopFwdSm90ILi2EN4cute5tupleIJNS5_1CILi1EEES8_S8_EEENS6_IJNS7_ILi64EEESA_SA_EEELi512ENS_6half_tEfNS_4arch4Sm90ELb1ELb0ELb1ELb1ELb0ELb0ELb0ELb0ELb0ELb1ELb1ELb0EEENS1_21CollectiveEpilogueFwdINS6_IJSA_NS7_ILi512EEESA_EEES9_SC_SE_Li256ELb1ELb1ELb1ELb0EEENS1_36VarlenDynamicPersistentTileSchedulerILi64ELi64ELi256ELi128ELb1ELb1ELb1ELb1ELb1ELb1EEEEEEEEEvNT_6ParamsE)
        /*0050*/ 	.word	0x00000004


	//----- nvinfo : EIATTR_FRAME_SIZE
	.align		4
.L_24:
        /*0054*/ 	.byte	0x04, 0x11
        /*0056*/ 	.short	(.L_26 - .L_25)
	.align		4
.L_25:
        /*0058*/ 	.word	index@(_ZN7cutlass13device_kernelIN5flash11enable_sm90INS1_16FlashAttnFwdSm90INS1_25CollectiveMainloopFwdSm90ILi2EN4cute5tupleIJNS5_1CILi1EEES8_S8_EEENS6_IJNS7_ILi64EEESA_SA_EEELi512ENS_6half_tEfNS_4arch4Sm90ELb1ELb0ELb1ELb1ELb0ELb0ELb0ELb0ELb0ELb1ELb1ELb0EEENS1_21CollectiveEpilogueFwdINS6_IJSA_NS7_ILi512EEESA_EEES9_SC_SE_Li256ELb1ELb1ELb1ELb0EEENS1_36VarlenDynamicPersistentTileSchedulerILi64ELi64ELi256ELi128ELb1ELb1ELb1ELb1ELb1ELb1EEEEEEEEEvNT_6ParamsE)
        /*005c*/ 	.word	0x00000000


	//----- nvinfo : EIATTR_REGCOUNT
	.align		4
.L_26:
        /*0060*/ 	.byte	0x04, 0x2f
        /*0062*/ 	.short	(.L_28 - .L_27)
	.align		4
.L_27:
        /*0064*/ 	.word	index@(_ZN7cutlass13device_kernelIN5flash11enable_sm90INS1_16FlashAttnFwdSm90INS1_25CollectiveMainloopFwdSm90ILi2EN4cute5tupleIJNS5_1CILi1EEES8_S8_EEENS6_IJNS7_ILi64EEESA_SA_EEELi512ENS_6half_tEfNS_4arch4Sm90ELb1ELb0ELb1ELb0ELb0ELb0ELb1ELb0ELb0ELb1ELb1ELb0EEENS1_21CollectiveEpilogueFwdINS6_IJSA_NS7_ILi512EEESA_EEES9_SC_SE_Li256ELb0ELb1ELb1ELb0EEENS1_19SingleTileSchedulerILb0ELb1ELb1ELi64EEEEEEEEEvNT_6ParamsE)
        /*0068*/ 	.word	0x00000004


	//----- nvinfo : EIATTR_FRAME_SIZE
	.align		4
.L_28:
        /*006c*/ 	.byte	0x04, 0x11
        /*006e*/ 	.short	(.L_30 - .L_29)
	.align		4
.L_29:
        /*0070*/ 	.word	index@(_ZN7cutlass13device_kernelIN5flash11enable_sm90INS1_16FlashAttnFwdSm90INS1_25CollectiveMainloopFwdSm90ILi2EN4cute5tupleIJNS5_1CILi1EEES8_S8_EEENS6_IJNS7_ILi64EEESA_SA_EEELi512ENS_6half_tEfNS_4arch4Sm90ELb1ELb0ELb1ELb0ELb0ELb0ELb1ELb0ELb0ELb1ELb1ELb0EEENS1_21CollectiveEpilogueFwdINS6_IJSA_NS7_ILi512EEESA_EEES9_SC_SE_Li256ELb0ELb1ELb1ELb0EEENS1_19SingleTileSchedulerILb0ELb1ELb1ELi64EEEEEEEEEvNT_6ParamsE)
        /*0074*/ 	.word	0x00000000


	//----- nvinfo : EIATTR_REGCOUNT
	.align		4
.L_30:
        /*0078*/ 	.byte	0x04, 0x2f
        /*007a*/ 	.short	(.L_32 - .L_31)
	.align		4
.L_31:
        /*007c*/ 	.word	index@(_ZN7cutlass13device_kernelIN5flash11enable_sm90INS1_16FlashAttnFwdSm90INS1_25CollectiveMainloopFwdSm90ILi2EN4cute5tupleIJNS5_1CILi1EEES8_S8_EEENS6_IJNS7_ILi64EEESA_SA_EEELi512ENS_6half_tEfNS_4arch4Sm90ELb1ELb0ELb1ELb0ELb0ELb0ELb0ELb0ELb0ELb1ELb1ELb0EEENS1_21CollectiveEpilogueFwdINS6_IJSA_NS7_ILi512EEESA_EEES9_SC_SE_Li256ELb0ELb1ELb1ELb0EEENS1_19SingleTileSchedulerILb0ELb1ELb1ELi64EEEEEEEEEvNT_6ParamsE)
        /*0080*/ 	.word	0x00000004


	//----- nvinfo : EIATTR_FRAME_SIZE
	.align		4
.L_32:
        /*0084*/ 	.byte	0x04, 0x11
        /*0086*/ 	.short	(.L_34 - .L_33)
	.align		4
.L_33:
        /*0088*/ 	.word	index@(_ZN7cutlass13device_kernelIN5flash11enable_sm90INS1_16FlashAttnFwdSm90INS1_25CollectiveMainloopFwdSm90ILi2EN4cute5tupleIJNS5_1CILi1EEES8_S8_EEENS6_IJNS7_ILi64EEESA_SA_EEELi512ENS_6half_tEfNS_4arch4Sm90ELb1ELb0ELb1ELb0ELb0ELb0ELb0ELb0ELb0ELb1ELb1ELb0EEENS1_21CollectiveEpilogueFwdINS6_IJSA_NS7_ILi512EEESA_EEES9_SC_SE_Li256ELb0ELb1ELb1ELb0EEENS1_19SingleTileSchedulerILb0ELb1ELb1ELi64EEEEEEEEEvNT_6ParamsE)
        /*008c*/ 	.word	0x00000000


	//----- nvinfo : EIATTR_REGCOUNT
	.align		4
.L_34:
        /*0090*/ 	.byte	0x04, 0x2f
        /*0092*/ 	.short	(.L_36 - .L_35)
	.align		4
.L_35:
        /*0094*/ 	.word	index@(_ZN7cutlass13device_kernelIN5flash11enable_sm90INS1_16FlashAttnFwdSm90INS1_25CollectiveMainloopFwdSm90ILi2EN4cute5tupleIJNS5_1CILi1EEES8_S8_EEENS6_IJNS7_ILi64EEESA_SA_EEELi512ENS_6half_tEfNS_4arch4Sm90ELb0ELb1ELb1ELb1ELb0ELb1ELb1ELb0ELb0ELb1ELb1ELb0EEENS1_21CollectiveEpilogueFwdINS6_IJSA_NS7_ILi512EEESA_EEES9_SC_SE_Li256ELb1ELb1ELb1ELb0EEENS1_36VarlenDynamicPersistentTileSchedulerILi64ELi64ELi256ELi128ELb1ELb1ELb1ELb1ELb0ELb1EEEEEEEEEvNT_6ParamsE)
        /*0098*/ 	.word	0x00000004


	//----- nvinfo : EIATTR_FRAME_SIZE
	.align		4
.L_36:
        /*009c*/ 	.byte	0x04, 0x11
        /*009e*/ 	.short	(.L_38 - .L_37)
	.align		4
.L_37:
        /*00a0*/ 	.word	index@(_ZN7cutlass13device_kernelIN5flash11enable_sm90INS1_16FlashAttnFwdSm90INS1_25CollectiveMainloopFwdSm90ILi2EN4cute5tupleIJNS5_1CILi1EEES8_S8_EEENS6_IJNS7_ILi64EEESA_SA_EEELi512ENS_6half_tEfNS_4arch4Sm90ELb0ELb1ELb1ELb1ELb0ELb1ELb1ELb0ELb0ELb1ELb1ELb0EEENS1_21CollectiveEpilogueFwdINS6_IJSA_NS7_ILi512EEESA_EEES9_SC_SE_Li256ELb1ELb1ELb1ELb0EEENS1_36VarlenDynamicPersistentTileSchedulerILi64ELi64ELi256ELi128ELb1ELb1ELb1ELb1ELb0ELb1EEEEEEEEEvNT_6ParamsE)
        /*00a4*/ 	.word	0x00000000


	//----- nvinfo : EIATTR_REGCOUNT
	.align		4
.L_38:
        /*00a8*/ 	.byte	0x04, 0x2f
        /*00aa*/ 	.short	(.L_40 - .L_39)
	.align		4
.L_39:
        /*00ac*/ 	.word	index@(_ZN7cutlass13device_kernelIN5flash11enable_sm90INS1_16FlashAttnFwdSm90INS1_25CollectiveMainloopFwdSm90ILi2EN4cute5tupleIJNS5_1CILi1EEES8_S8_EEENS6_IJNS7_ILi64EEESA_SA_EEELi512ENS_6half_tEfNS_4arch4Sm90ELb0ELb1ELb1ELb1ELb0ELb0ELb1ELb0ELb0ELb1ELb1ELb0EEENS1_21CollectiveEpilogueFwdINS6_IJSA_NS7_ILi512EEESA_EEES9_SC_SE_Li256ELb1ELb1ELb1ELb0EEENS1_36VarlenDynamicPersistentTileSchedulerILi64ELi64ELi256ELi128ELb1ELb1ELb1ELb1ELb0ELb1EEEEEEEEEvNT_6ParamsE)
        /*00b0*/ 	.word	0x00000004


	//----- nvinfo : EIATTR_FRAME_SIZE
	.align		4
.L_40:
        /*00b4*/ 	.byte	0x04, 0x11
        /*00b6*/ 	.short	(.L_42 - .L_41)
	.align		4
.L_41:
        /*00b8*/ 	.word	index@(_ZN7cutlass13device_kernelIN5flash11enable_sm90INS1_16FlashAttnFwdSm90INS1_25CollectiveMainloopFwdSm90ILi2EN4cute5tupleIJNS5_1CILi1EEES8_S8_EEENS6_IJNS7_ILi64EEESA_SA_EEELi512ENS_6half_tEfNS_4arch4Sm90ELb0ELb1ELb1ELb1ELb0ELb0ELb1ELb0ELb0ELb1ELb1ELb0EEENS1_21CollectiveEpilogueFwdINS6_IJSA_NS7_ILi512EEESA_EEES9_SC_SE_Li256ELb1ELb1ELb1ELb0EEENS1_36VarlenDynamicPersistentTileSchedulerILi64ELi64ELi256ELi128ELb1ELb1ELb1ELb1ELb0ELb1EEEEEEEEEvNT_6ParamsE)
        /*00bc*/ 	.word	0x00000000


	//----- nvinfo : EIATTR_REGCOUNT
	.align		4
.L_42:
        /*00c0*/ 	.byte	0x04, 0x2f
        /*00c2*/ 	.short	(.L_44 - .L_43)
	.align		4
.L_43:
        /*00c4*/ 	.word	index@(_ZN7cutlass13device_kernelIN5flash11enable_sm90INS1_16FlashAttnFwdSm90INS1_25CollectiveMainloopFwdSm90ILi2EN4cute5tupleIJNS5_1CILi1EEES8_S8_EEENS6_IJNS7_ILi64EEESA_SA_EEELi512ENS_6half_tEfNS_4arch4Sm90ELb0ELb1ELb1ELb1ELb0ELb1ELb0ELb0ELb0ELb1ELb1ELb0EEENS1_21CollectiveEpilogueFwdINS6_IJSA_NS7_ILi512EEESA_EEES9_SC_SE_Li256ELb1ELb1ELb1ELb0EEENS1_36VarlenDynamicPersistentTileSchedulerILi64ELi64ELi256ELi128ELb1ELb1ELb1ELb1ELb0ELb1EEEEEEEEEvNT_6ParamsE)
        /*00c8*/ 	.word	0x00000004


	//----- nvinfo : EIATTR_FRAME_SIZE
	.align		4
.L_44:
        /*00cc*/ 	.byte	0x04, 0x11
        /*00ce*/ 	.short	(.L_46 - .L_45)
	.align		4
.L_45:
        /*00d0*/ 	.word	index@(_ZN7cutlass13device_kernelIN5flash11enable_sm90INS1_16FlashAttnFwdSm90INS1_25CollectiveMainloopFwdSm90ILi2EN4cute5tupleIJNS5_1CILi1EEES8_S8_EEENS6_IJNS7_ILi64EEESA_SA_EEELi512ENS_6half_tEfNS_4arch4Sm90ELb0ELb1ELb1ELb1ELb0ELb1ELb0ELb0ELb0ELb1ELb1ELb0EEENS1_21CollectiveEpilogueFwdINS6_IJSA_NS7_ILi512EEESA_EEES9_SC_SE_Li256ELb1ELb1ELb1ELb0EEENS1_36VarlenDynamicPersistentTileSchedulerILi64ELi64ELi256ELi128ELb1ELb1ELb1ELb1ELb0ELb1EEEEEEEEEvNT_6ParamsE)
        /*00d4*/ 	.word	0x00000000


	//----- nvinfo : EIATTR_REGCOUNT
	.align		4
.L_46:
        /*00d8*/ 	.byte	0x04, 0x2f
        /*00da*/ 	.short	(.L_48 - .L_47)
	.align		4
.L_47:
        /*00dc*/ 	.word	index@(_ZN7cutlass13device_kernelIN5flash11enable_sm90INS1_16FlashAttnFwdSm90INS1_25CollectiveMainloopFwdSm90ILi2EN4cute5tupleIJNS5_1CILi1EEES8_S8_EEENS6_IJNS7_ILi64EEESA_SA_EEELi512ENS_6half_tEfNS_4arch4Sm90ELb0ELb1ELb1ELb1ELb0ELb0ELb0ELb0ELb0ELb1ELb1ELb0EEENS1_21CollectiveEpilogueFwdINS6_IJSA_NS7_ILi512EEESA_EEES9_SC_SE_Li256ELb1ELb1ELb1ELb0EEENS1_36VarlenDynamicPersistentTileSchedulerILi64ELi64ELi256ELi128ELb1ELb1ELb1ELb1ELb0ELb1EEEEEEEEEvNT_6ParamsE)
        /*00e0*/ 	.word	0x00000004


	//----- nvinfo : EIATTR_FRAME_SIZE
	.align		4
.L_48:
        /*00e4*/ 	.byte	0x04, 0x11
        /*00e6*/ 	.short	(.L_50 - .L_49)
	.align		4
.L_49:
        /*00e8*/ 	.word	index@(_ZN7cutlass13device_kernelIN5flash11enable_sm90INS1_16FlashAttnFwdSm90INS1_25CollectiveMainloopFwdSm90ILi2EN4cute5tupleIJNS5_1CILi1EEES8_S8_EEENS6_IJNS7_ILi64EEESA_SA_EEELi512ENS_6half_tEfNS_4arch4Sm90ELb0ELb1ELb1ELb1ELb0ELb0ELb0ELb0ELb0ELb1ELb1ELb0EEENS1_21CollectiveEpilogueFwdINS6_IJSA_NS7_ILi512EEESA_EEES9_SC_SE_Li256ELb1ELb1ELb1ELb0EEENS1_36VarlenDynamicPersistentTileSchedulerILi64ELi64ELi256ELi128ELb1ELb1ELb1ELb1ELb0ELb1EEEEEEEEEvNT_6ParamsE)
        /*00ec*/ 	.word	0x00000000


	//----- nvinfo : EIATTR_REGCOUNT
	.align		4
.L_50:
        /*00f0*/ 	.byte	0x04, 0x2f
        /*00f2*/ 	.short	(.L_52 - .L_51)
	.align		4
.L_51:
        /*00f4*/ 	.word	index@(_ZN7cutlass13device_kernelIN5flash11enable_sm90INS1_16FlashAttnFwdSm90INS1_25CollectiveMainloopFwdSm90ILi2EN4cute5tupleIJNS5_1CILi1EEES8_S8_EEENS6_IJNS7_ILi64EEESA_SA_EEELi512ENS_6half_tEfNS_4arch4Sm90ELb0ELb1ELb1ELb0ELb0ELb0ELb1ELb0ELb0ELb1ELb1ELb0EEENS1_21CollectiveEpilogueFwdINS6_IJSA_NS7_ILi512EEESA_EEES9_SC_SE_Li256ELb0ELb1ELb1ELb0EEENS1_19SingleTileSchedulerILb0ELb1ELb1ELi64EEEEEEEEEvNT_6ParamsE)
        /*00f8*/ 	.word	0x00000004


	//----- nvinfo : EIATTR_FRAME_SIZE
	.align		4
.L_52:
        /*00fc*/ 	.byte	0x04, 0x11
        /*00fe*/ 	.short	(.L_54 - .L_53)
	.align		4
.L_53:
        /*0100*/ 	.word	index@(_ZN7cutlass13device_kernelIN5flash11enable_sm90INS1_16FlashAttnFwdSm90INS1_25CollectiveMainloopFwdSm90ILi2EN4cute5tupleIJNS5_1CILi1EEES8_S8_EEENS6_IJNS7_ILi64EEESA_SA_EEELi512ENS_6half_tEfNS_4arch4Sm90ELb0ELb1ELb1ELb0ELb0ELb0ELb1ELb0ELb0ELb1ELb1ELb0EEENS1_21CollectiveEpilogueFwdINS6_IJSA_NS7_ILi512EEESA_EEES9_SC_SE_Li256ELb0ELb1ELb1ELb0EEENS1_19SingleTileSchedulerILb0ELb1ELb1ELi64EEEEEEEEEvNT_6ParamsE)
        /*0104*/ 	.word	0x00000000


	//----- nvinfo : EIATTR_REGCOUNT
	.align		4
.L_54:
        /*0108*/ 	.byte	0x04, 0x2f
        /*010a*/ 	.short	(.L_56 - .L_55)
	.align		4
.L_55:
        /*010c*/ 	.word	index@(_ZN7cutlass13device_kernelIN5flash11enable_sm90INS1_16FlashAttnFwdSm90INS1_25CollectiveMainloopFwdSm90ILi2EN4cute5tupleIJNS5_1CILi1EEES8_S8_EEENS6_IJNS7_ILi64EEESA_SA_EEELi512ENS_6half_tEfNS_4arch4Sm90ELb0ELb1ELb1ELb0ELb0ELb0ELb0ELb0ELb0ELb1ELb1ELb0EEENS1_21CollectiveEpilogueFwdINS6_IJSA_NS7_ILi512EEESA_EEES9_SC_SE_Li256ELb0ELb1ELb1ELb0EEENS1_19SingleTileSchedulerILb0ELb1ELb1ELi64EEEEEEEEEvNT_6ParamsE)
        /*0110*/ 	.word	0x00000004


	//----- nvinfo : EIATTR_FRAME_SIZE
	.align		4
.L_56:
        /*0114*/ 	.byte	0x04, 0x11
        /*0116*/ 	.short	(.L_58 - .L_57)
	.align		4
.L_57:
        /*0118*/ 	.word	index@(_ZN7cutlass13device_kernelIN5flash11enable_sm90INS1_16FlashAttnFwdSm90INS1_25CollectiveMainloopFwdSm90ILi2EN4cute5tupleIJNS5_1CILi1EEES8_S8_EEENS6_IJNS7_ILi64EEESA_SA_EEELi512ENS_6half_tEfNS_4arch4Sm90ELb0ELb1ELb1ELb0ELb0ELb0ELb0ELb0ELb0ELb1ELb1ELb0EEENS1_21CollectiveEpilogueFwdINS6_IJSA_NS7_ILi512EEESA_EEES9_SC_SE_Li256ELb0ELb1ELb1ELb0EEENS1_19SingleTileSchedulerILb0ELb1ELb1ELi64EEEEEEEEEvNT_6ParamsE)
        /*011c*/ 	.word	0x00000000


	//----- nvinfo : EIATTR_REGCOUNT
	.align		4
.L_58:
        /*0120*/ 	.byte	0x04, 0x2f
        /*0122*/ 	.short	(.L_60 - .L_59)
	.align		4
.L_59:
        /*0124*/ 	.word	index@(_ZN7cutlass13device_kernelIN5flash11enable_sm90INS1_16FlashAttnFwdSm90INS1_25CollectiveMainloopFwdSm90ILi2EN4cute5tupleIJNS5_1CILi1EEES8_S8_EEENS6_IJNS7_ILi64EEESA_SA_EEELi512ENS_6half_tEfNS_4arch4Sm90ELb0ELb0ELb1ELb1ELb0ELb1ELb1ELb0ELb0ELb1ELb1ELb0EEENS1_21CollectiveEpilogueFwdINS6_IJSA_NS7_ILi512EEESA_EEES9_SC_SE_Li256ELb1ELb1ELb1ELb0EEENS1_36VarlenDynamicPersistentTileSchedulerILi64ELi64ELi256ELi128ELb1ELb1ELb1ELb0ELb1ELb1EEEEEEEEEvNT_6ParamsE)
        /*0128*/ 	.word	0x00000004


	//----- nvinfo : EIATTR_FRAME_SIZE
	.align		4
.L_60:
        /*012c*/ 	.byte	0x04, 0x11
        /*012e*/ 	.short	(.L_62 - .L_61)
	.align		4
.L_61:
        /*0130*/ 	.word	index@(_ZN7cutlass13device_kernelIN5flash11enable_sm90INS1_16FlashAttnFwdSm90INS1_25CollectiveMainloopFwdSm90ILi2EN4cute5tupleIJNS5_1CILi1EEES8_S8_EEENS6_IJNS7_ILi64EEESA_SA_EEELi512ENS_6half_tEfNS_4arch4Sm90ELb0ELb0ELb1ELb1ELb0ELb1ELb1ELb0ELb0ELb1ELb1ELb0EEENS1_21CollectiveEpilogueFwdINS6_IJSA_NS7_ILi512EEESA_EEES9_SC_SE_Li256ELb1ELb1ELb1ELb0EEENS1_36VarlenDynamicPersistentTileSchedulerILi64ELi64ELi256ELi128ELb1ELb1ELb1ELb0ELb1ELb1EEEEEEEEEvNT_6ParamsE)
        /*0134*/ 	.word	0x00000000


	//----- nvinfo : EIATTR_REGCOUNT
	.align		4
.L_62:
        /*0138*/ 	.byte	0x04, 0x2f
        /*013a*/ 	.short	(.L_64 - .L_63)
	.align		4
.L_63:
        /*013c*/ 	.word	index@(_ZN7cutlass13device_kernelIN5flash11enable_sm90INS1_16FlashAttnFwdSm90INS1_25CollectiveMainloopFwdSm90ILi2EN4cute5tupleIJNS5_1CILi1EEES8_S8_EEENS6_IJNS7_ILi64EEESA_SA_EEELi512ENS_6half_tEfNS_4arch4Sm90ELb0ELb0ELb1ELb1ELb0ELb0ELb1ELb0ELb0ELb1ELb1ELb0EEENS1_21CollectiveEpilogueFwdINS6_IJSA_NS7_ILi512EEESA_EEES9_SC_SE_Li256ELb1ELb1ELb1ELb0EEENS1_36VarlenDynamicPersistentTileSchedulerILi64ELi64ELi256ELi128ELb1ELb1ELb1ELb0ELb1ELb1EEEEEEEEEvNT_6ParamsE)
        /*0140*/ 	.word	0x00000004


	//----- nvinfo : EIATTR_FRAME_SIZE
	.align		4
.L_64:
        /*0144*/ 	.byte	0x04, 0x11
        /*0146*/ 	.short	(.L_66 - .L_65)
	.align		4
.L_65:
        /*0148*/ 	.word	index@(_ZN7cutlass13device_kernelIN5flash11enable_sm90INS1_16FlashAttnFwdSm90INS1_25CollectiveMainloopFwdSm90ILi2EN4cute5tupleIJNS5_1CILi1EEES8_S8_EEENS6_IJNS7_ILi64EEESA_SA_EEELi512ENS_6half_tEfNS_4arch4Sm90ELb0ELb0ELb1ELb1ELb0ELb0ELb1ELb0ELb0ELb1ELb1ELb0EEENS1_21CollectiveEpilogueFwdINS6_IJSA_NS7_ILi512EEESA_EEES9_SC_SE_Li256ELb1ELb1ELb1ELb0EEENS1_36VarlenDynamicPersistentTileSchedulerILi64ELi64ELi256ELi128ELb1ELb1ELb1ELb0ELb1ELb1EEEEEEEEEvNT_6ParamsE)
        /*014c*/ 	.word	0x00000000


	//----- nvinfo : EIATTR_REGCOUNT
	.align		4
.L_66:
        /*0150*/ 	.byte	0x04, 0x2f
        /*0152*/ 	.short	(.L_68 - .L_67)
	.align		4
.L_67:
        /*0154*/ 	.word	index@(_ZN7cutlass13device_kernelIN5flash11enable_sm90INS1_16FlashAttnFwdSm90INS1_25CollectiveMainloopFwdSm90ILi2EN4cute5tupleIJNS5_1CILi1EEES8_S8_EEENS6_IJNS7_ILi64EEESA_SA_EEELi512ENS_6half_tEfNS_4arch4Sm90ELb0ELb0ELb1ELb1ELb0ELb1ELb0ELb0ELb0ELb1ELb1ELb0EEENS1_21CollectiveEpilogueFwdINS6_IJSA_NS7_ILi512EEESA_EEES9_SC_SE_Li256ELb1ELb1ELb1ELb0EEENS1_36VarlenDynamicPersistentTileSchedulerILi64ELi64ELi256ELi128ELb1ELb1ELb1ELb0ELb1ELb1EEEEEEEEEvNT_6ParamsE)
        /*0158*/ 	.word	0x00000004


	//----- nvinfo : EIATTR_FRAME_SIZE
	.align		4
.L_68:
        /*015c*/ 	.byte	0x04, 0x11
        /*015e*/ 	.short	(.L_70 - .L_69)
	.align		4
.L_69:
        /*0160*/ 	.word	index@(_ZN7cutlass13device_kernelIN5flash11enable_sm90INS1_16FlashAttnFwdSm90INS1_25CollectiveMainloopFwdSm90ILi2EN4cute5tupleIJNS5_1CILi1EEES8_S8_EEENS6_IJNS7_ILi64EEESA_SA_EEELi512ENS_6half_tEfNS_4arch4Sm90ELb0ELb0ELb1ELb1ELb0ELb1ELb0ELb0ELb0ELb1ELb1ELb0EEENS1_21CollectiveEpilogueFwdINS6_IJSA_NS7_ILi512EEESA_EEES9_SC_SE_Li256ELb1ELb1ELb1ELb0EEENS1_36VarlenDynamicPersistentTileSchedulerILi64ELi64ELi256ELi128ELb1ELb1ELb1ELb0ELb1ELb1EEEEEEEEEvNT_6ParamsE)
        /*0164*/ 	.word	0x00000000


	//----- nvinfo : EIATTR_REGCOUNT
	.align		4
.L_70:
        /*0168*/ 	.byte	0x04, 0x2f
        /*016a*/ 	.short	(.L_72 - .L_71)
	.align		4
.L_71:
        /*016c*/ 	.word	index@(_ZN7cutlass13device_kernelIN5flash11enable_sm90INS1_16FlashAttnFwdSm90INS1_25CollectiveMainloopFwdSm90ILi2EN4cute5tupleIJNS5_1CILi1EEES8_S8_EEENS6_IJNS7_ILi64EEESA_SA_EEELi512ENS_6half_tEfNS_4arch4Sm90ELb0ELb0ELb1ELb1ELb0ELb0ELb0ELb0ELb0ELb1ELb1ELb0EEENS1_21CollectiveEpilogueFwdINS6_IJSA_NS7_ILi512EEESA_EEES9_SC_SE_Li256ELb1ELb1ELb1ELb0EEENS1_36VarlenDynamicPersistentTileSchedulerILi64ELi64ELi256ELi128ELb1ELb1ELb1ELb0ELb1ELb1EEEEEEEEEvNT_6ParamsE)
        /*0170*/ 	.word	0x00000004


	//----- nvinfo : EIATTR_FRAME_SIZE
	.align		4
.L_72:
        /*0174*/ 	.byte	0x04, 0x11
        /*0176*/ 	.short	(.L_74 - .L_73)
	.align		4
.L_73:
        /*0178*/ 	.word	index@(_ZN7cutlass13device_kernelIN5flash11enable_sm90INS1_16FlashAttnFwdSm90INS1_25CollectiveMainloopFwdSm90ILi2EN4cute5tupleIJNS5_1CILi1EEES8_S8_EEENS6_IJNS7_ILi64EEESA_SA_EEELi512ENS_6half_tEfNS_4arch4Sm90ELb0ELb0ELb1ELb1ELb0ELb0ELb0ELb0ELb0ELb1ELb1ELb0EEENS1_21CollectiveEpilogueFwdINS6_IJSA_NS7_ILi512EEESA_EEES9_SC_SE_Li256ELb1ELb1ELb1ELb0EEENS1_36VarlenDynamicPersistentTileSchedulerILi64ELi64ELi256ELi128ELb1ELb1ELb1ELb0ELb1ELb1EEEEEEEEEvNT_6ParamsE)
        /*017c*/ 	.word	0x00000000


	//----- nvinfo : EIATTR_REGCOUNT
	.align		4
.L_74:
        /*0180*/ 	.byte	0x04, 0x2f
        /*0182*/ 	.short	(.L_76 - .L_75)
	.align		4
.L_75:
        /*0184*/ 	.word	index@(_ZN7cutlass13device_kernelIN5flash11enable_sm90INS1_16FlashAttnFwdSm90INS1_25CollectiveMainloopFwdSm90ILi2EN4cute5tupleIJNS5_1CILi1EEES8_S8_EEENS6_IJNS7_ILi64EEESA_SA_EEELi512ENS_6half_tEfNS_4arch4Sm90ELb0ELb0ELb1ELb0ELb0ELb0ELb1ELb0ELb0ELb1ELb1ELb0EEENS1_21CollectiveEpilogueFwdINS6_IJSA_NS7_ILi512EEESA_EEES9_SC_SE_Li256ELb0ELb1ELb1ELb0EEENS1_19SingleTileSchedulerILb0ELb1ELb1ELi64EEEEEEEEEvNT_6ParamsE)
        /*0188*/ 	.word	0x00000004


	//----- nvinfo : EIATTR_FRAME_SIZE
	.align		4
.L_76:
        /*018c*/ 	.byte	0x04, 0x11
        /*018e*/ 	.short	(.L_78 - .L_77)
	.align		4
.L_77:
        /*0190*/ 	.word	index@(_ZN7cutlass13device_kernelIN5flash11enable_sm90INS1_16FlashAttnFwdSm90INS1_25CollectiveMainloopFwdSm90ILi2EN4cute5tupleIJNS5_1CILi1EEES8_S8_EEENS6_IJNS7_ILi64EEESA_SA_EEELi512ENS_6half_tEfNS_4arch4Sm90ELb0ELb0ELb1ELb0ELb0ELb0ELb1ELb0ELb0ELb1ELb1ELb0EEENS1_21CollectiveEpilogueFwdINS6_IJSA_NS7_ILi512EEESA_EEES9_SC_SE_Li256ELb0ELb1ELb1ELb0EEENS1_19SingleTileSchedulerILb0ELb1ELb1ELi64EEEEEEEEEvNT_6ParamsE)
        /*0194*/ 	.word	0x00000000


	//----- nvinfo : EIATTR_REGCOUNT
	.align		4
.L_78:
        /*0198*/ 	.byte	0x04, 0x2f
        /*019a*/ 	.short	(.L_80 - .L_79)
	.align		4
.L_79:
        /*019c*/ 	.word	index@(_ZN7cutlass13device_kernelIN5flash11enable_sm90INS1_16FlashAttnFwdSm90INS1_25CollectiveMainloopFwdSm90ILi2EN4cute5tupleIJNS5_1CILi1EEES8_S8_EEENS6_IJNS7_ILi64EEESA_SA_EEELi512ENS_6half_tEfNS_4arch4Sm90ELb0ELb0ELb1ELb0ELb0ELb0ELb0ELb0ELb0ELb1ELb1ELb0EEENS1_21CollectiveEpilogueFwdINS6_IJSA_NS7_ILi512EEESA_EEES9_SC_SE_Li256ELb0ELb1ELb1ELb0EEENS1_19SingleTileSchedulerILb0ELb1ELb1ELi64EEEEEEEEEvNT_6ParamsE)
        /*01a0*/ 	.word	0x00000004


	//----- nvinfo : EIATTR_FRAME_SIZE
	.align		4
.L_80:
        /*01a4*/ 	.byte	0x04, 0x11
        /*01a6*/ 	.short	(.L_82 - .L_81)
	.align		4
.L_81:
        /*01a8*/ 	.word	index@(_ZN7cutlass13device_kernelIN5flash11enable_sm90INS1_16FlashAttnFwdSm90INS1_25CollectiveMainloopFwdSm90ILi2EN4cute5tupleIJNS5_1CILi1EEES8_S8_EEENS6_IJNS7_ILi64EEESA_SA_EEELi512ENS_6half_tEfNS_4arch4Sm90ELb0ELb0ELb1ELb0ELb0ELb0ELb0ELb0ELb0ELb1ELb1ELb0EEENS1_21CollectiveEpilogueFwdINS6_IJSA_NS7_ILi512EEESA_EEES9_SC_SE_Li256ELb0ELb1ELb1ELb0EEENS1_19SingleTileSchedulerILb0ELb1ELb1ELi64EEEEEEEEEvNT_6ParamsE)
        /*01ac*/ 	.word	0x00000000


	//----- nvinfo : EIATTR_MIN_STACK_SIZE
	.align		4
.L_82:
        /*01b0*/ 	.byte	0x04, 0x12
        /*01b2*/ 	.short	(.L_84 - .L_83)
	.align		4
.L_83:
        /*01b4*/ 	.word	index@(_ZN7cutlass13device_kernelIN5flash11enable_sm90INS1_16FlashAttnFwdSm90INS1_25CollectiveMainloopFwdSm90ILi2EN4cute5tupleIJNS5_1CILi1EEES8_S8_EEENS6_IJNS7_ILi64EEESA_SA_EEELi512ENS_6half_tEfNS_4arch4Sm90ELb0ELb0ELb1ELb0ELb0ELb0ELb0ELb0ELb0ELb1ELb1ELb0EEENS1_21CollectiveEpilogueFwdINS6_IJSA_NS7_ILi512EEESA_EEES9_SC_SE_Li256ELb0ELb1ELb1ELb0EEENS1_19SingleTileSchedulerILb0ELb1ELb1ELi64EEEEEEEEEvNT_6ParamsE)
        /*01b8*/ 	.word	0x00000000


	//----- nvinfo : EIATTR_MIN_STACK_SIZE
	.align		4
.L_84:
        /*01bc*/ 	.byte	0x04, 0x12
        /*01be*/ 	.short	(.L_86 - .L_85)
	.align		4
.L_85:
        /*01c0*/ 	.word	index@(_ZN7cutlass13device_kernelIN5flash11enable_sm90INS1_16FlashAttnFwdSm90INS1_25CollectiveMainloopFwdSm90ILi2EN4cute5tupleIJNS5_1CILi1EEES8_S8_EEENS6_IJNS7_ILi64EEESA_SA_EEELi512ENS_6half_tEfNS_4arch4Sm90ELb0ELb0ELb1ELb0ELb0ELb0ELb1ELb0ELb0ELb1ELb1ELb0EEENS1_21CollectiveEpilogueFwdINS6_IJSA_NS7_ILi512EEESA_EEES9_SC_SE_Li256ELb0ELb1ELb1ELb0EEENS1_19SingleTileSchedulerILb0ELb1ELb1ELi64EEEEEEEEEvNT_6ParamsE)
        /*01c4*/ 	.word	0x00000000


	//----- nvinfo : EIATTR_MIN_STACK_SIZE
	.align		4
.L_86:
        /*01c8*/ 	.byte	0x04, 0x12
        /*01ca*/ 	.short	(.L_88 - .L_87)
	.align		4
.L_87:
        /*01cc*/ 	.word	index@(_ZN7cutlass13device_kernelIN5flash11enable_sm90INS1_16FlashAttnFwdSm90INS1_25CollectiveMainloopFwdSm90ILi2EN4cute5tupleIJNS5_1CILi1EEES8_S8_EEENS6_IJNS7_ILi64EEESA_SA_EEELi512ENS_6half_tEfNS_4arch4Sm90ELb0ELb0ELb1ELb1ELb0ELb0ELb0ELb0ELb0ELb1ELb1ELb0EEENS1_21CollectiveEpilogueFwdINS6_IJSA_NS7_ILi512EEESA_EEES9_SC_SE_Li256ELb1ELb1ELb1ELb0EEENS1_36VarlenDynamicPersistentTileSchedulerILi64ELi64ELi256ELi128ELb1ELb1ELb1ELb0ELb1ELb1EEEEEEEEEvNT_6ParamsE)
        /*01d0*/ 	.word	0x00000000


	//----- nvinfo : EIATTR_MIN_STACK_SIZE
	.align		4
.L_88:
        /*01d4*/ 	.byte	0x04, 0x12
        /*01d6*/ 	.short	(.L_90 - .L_89)
	.align		4
.L_89:
        /*01d8*/ 	.word	index@(_ZN7cutlass13device_kernelIN5flash11enable_sm90INS1_16FlashAttnFwdSm90INS1_25CollectiveMainloopFwdSm90ILi2EN4cute5tupleIJNS5_1CILi1EEES8_S8_EEENS6_IJNS7_ILi64EEESA_SA_EEELi512ENS_6half_tEfNS_4arch4Sm90ELb0ELb0ELb1ELb1ELb0ELb1ELb0ELb0ELb0ELb1ELb1ELb0EEENS1_21CollectiveEpilogueFwdINS6_IJSA_NS7_ILi512EEESA_EEES9_SC_SE_Li256ELb1ELb1ELb1ELb0EEENS1_36VarlenDynamicPersistentTileSchedulerILi64ELi64ELi256ELi128ELb1ELb1ELb1ELb0ELb1ELb1EEEEEEEEEvNT_6ParamsE)
        /*01dc*/ 	.word	0x00000000


	//----- nvinfo : EIATTR_MIN_STACK_SIZE
	.align		4
.L_90:
        /*01e0*/ 	.byte	0x04, 0x12
        /*01e2*/ 	.short	(.L_92 - .L_91)
	.align		4
.L_91:
        /*01e4*/ 	.word	index@(_ZN7cutlass13device_kernelIN5flash11enable_sm90INS1_16FlashAttnFwdSm90INS1_25CollectiveMainloopFwdSm90ILi2EN4cute5tupleIJNS5_1CILi1EEES8_S8_EEENS6_IJNS7_ILi64EEESA_SA_EEELi512ENS_6half_tEfNS_4arch4Sm90ELb0ELb0ELb1ELb1ELb0ELb0ELb1ELb0ELb0ELb1ELb1ELb0EEENS1_21CollectiveEpilogueFwdINS6_IJSA_NS7_ILi512EEESA_EEES9_SC_SE_Li256ELb1ELb1ELb1ELb0EEENS1_36VarlenDynamicPersistentTileSchedulerILi64ELi64ELi256ELi128ELb1ELb1ELb1ELb0ELb1ELb1EEEEEEEEEvNT_6ParamsE)
        /*01e8*/ 	.word	0x00000000


	//----- nvinfo : EIATTR_MIN_STACK_SIZE
	.align		4
.L_92:
        /*01ec*/ 	.byte	0x04, 0x12
        /*01ee*/ 	.short	(.L_94 - .L_93)
	.align		4
.L_93:
        /*01f0*/ 	.word	index@(_ZN7cutlass13device_kernelIN5flash11enable_sm90INS1_16FlashAttnFwdSm90INS1_25CollectiveMainloopFwdSm90ILi2EN4cute5tupleIJNS5_1CILi1EEES8_S8_EEENS6_IJNS7_ILi64EEESA_SA_EEELi512ENS_6half_tEfNS_4arch4Sm90ELb0ELb0ELb1ELb1ELb0ELb1ELb1ELb0ELb0ELb1ELb1ELb0EEENS1_21CollectiveEpilogueFwdINS6_IJSA_NS7_ILi512EEESA_EEES9_SC_SE_Li256ELb1ELb1ELb1ELb0EEENS1_36VarlenDynamicPersistentTileSchedulerILi64ELi64ELi256ELi128ELb1ELb1ELb1ELb0ELb1ELb1EEEEEEEEEvNT_6ParamsE)
        /*01f4*/ 	.word	0x00000000


	//----- nvinfo : EIATTR_MIN_STACK_SIZE
	.align		4
.L_94:
        /*01f8*/ 	.byte	0x04, 0x12
        /*01fa*/ 	.short	(.L_96 - .L_95)
	.align		4
.L_95:
        /*01fc*/ 	.word	index@(_ZN7cutlass13device_kernelIN5flash11enable_sm90INS1_16FlashAttnFwdSm90INS1_25CollectiveMainloopFwdSm90ILi2EN4cute5tupleIJNS5_1CILi1EEES8_S8_EEENS6_IJNS7_ILi64EEESA_SA_EEELi512ENS_6half_tEfNS_4arch4Sm90ELb0ELb1ELb1ELb0ELb0ELb0ELb0ELb0ELb0ELb1ELb1ELb0EEENS1_21CollectiveEpilogueFwdINS6_IJSA_NS7_ILi512EEESA_EEES9_SC_SE_Li256ELb0ELb1ELb1ELb0EEENS1_19SingleTileSchedulerILb0ELb1ELb1ELi64EEEEEEEEEvNT_6ParamsE)
        /*0200*/ 	.word	0x00000000


	//----- nvinfo : EIATTR_MIN_STACK_SIZE
	.align		4
.L_96:
        /*0204*/ 	.byte	0x04, 0x12
        /*0206*/ 	.short	(.L_98 - .L_97)
	.align		4
.L_97:
        /*0208*/ 	.word	index@(_ZN7cutlass13device_kernelIN5flash11enable_sm90INS1_16FlashAttnFwdSm90INS1_25CollectiveMainloopFwdSm90ILi2EN4cute5tupleIJNS5_1CILi1EEES8_S8_EEENS6_IJNS7_ILi64EEESA_SA_EEELi512ENS_6half_tEfNS_4arch4Sm90ELb0ELb1ELb1ELb0ELb0ELb0ELb1ELb0ELb0ELb1ELb1ELb0EEENS1_21CollectiveEpilogueFwdINS6_IJSA_NS7_ILi512EEESA_EEES9_SC_SE_Li256ELb0ELb1ELb1ELb0EEENS1_19SingleTileSchedulerILb0ELb1ELb1ELi64EEEEEEEEEvNT_6ParamsE)
        /*020c*/ 	.word	0x00000000


	//----- nvinfo : EIATTR_MIN_STACK_SIZE
	.align		4
.L_98:
        /*0210*/ 	.byte	0x04, 0x12
        /*0212*/ 	.short	(.L_100 - .L_99)
	.align		4
.L_99:
        /*0214*/ 	.word	index@(_ZN7cutlass13device_kernelIN5flash11enable_sm90INS1_16FlashAttnFwdSm90INS1_25CollectiveMainloopFwdSm90ILi2EN4cute5tupleIJNS5_1CILi1EEES8_S8_EEENS6_IJNS7_ILi64EEESA_SA_EEELi512ENS_6half_tEfNS_4arch4Sm90ELb0ELb1ELb1ELb1ELb0ELb0ELb0ELb0ELb0ELb1ELb1ELb0EEENS1_21CollectiveEpilogueFwdINS6_IJSA_NS7_ILi512EEESA_EEES9_SC_SE_Li256ELb1ELb1ELb1ELb0EEENS1_36VarlenDynamicPersistentTileSchedulerILi64ELi64ELi256ELi128ELb1ELb1ELb1ELb1ELb0ELb1EEEEEEEEEvNT_6ParamsE)
        /*0218*/ 	.word	0x00000000


	//----- nvinfo : EIATTR_MIN_STACK_SIZE
	.align		4
.L_100:
        /*021c*/ 	.byte	0x04, 0x12
        /*021e*/ 	.short	(.L_102 - .L_101)
	.align		4
.L_101:
        /*0220*/ 	.word	index@(_ZN7cutlass13device_kernelIN5flash11enable_sm90INS1_16FlashAttnFwdSm90INS1_25CollectiveMainloopFwdSm90ILi2EN4cute5tupleIJNS5_1CILi1EEES8_S8_EEENS6_IJNS7_ILi64EEESA_SA_EEELi512ENS_6half_tEfNS_4arch4Sm90ELb0ELb1ELb1ELb1ELb0ELb1ELb0ELb0ELb0ELb1ELb1ELb0EEENS1_21CollectiveEpilogueFwdINS6_IJSA_NS7_ILi512EEESA_EEES9_SC_SE_Li256ELb1ELb1ELb1ELb0EEENS1_36VarlenDynamicPersistentTileSchedulerILi64ELi64ELi256ELi128ELb1ELb1ELb1ELb1ELb0ELb1EEEEEEEEEvNT_6ParamsE)
        /*0224*/ 	.word	0x00000000


	//----- nvinfo : EIATTR_MIN_STACK_SIZE
	.align		4
.L_102:
        /*0228*/ 	.byte	0x04, 0x12
        /*022a*/ 	.short	(.L_104 - .L_103)
	.align		4
.L_103:
        /*022c*/ 	.word	index@(_ZN7cutlass13device_kernelIN5flash11enable_sm90INS1_16FlashAttnFwdSm90INS1_25CollectiveMainloopFwdSm90ILi2EN4cute5tupleIJNS5_1CILi1EEES8_S8_EEENS6_IJNS7_ILi64EEESA_SA_EEELi512ENS_6half_tEfNS_4arch4Sm90ELb0ELb1ELb1ELb1ELb0ELb0ELb1ELb0ELb0ELb1ELb1ELb0EEENS1_21CollectiveEpilogueFwdINS6_IJSA_NS7_ILi512EEESA_EEES9_SC_SE_Li256ELb1ELb1ELb1ELb0EEENS1_36VarlenDynamicPersistentTileSchedulerILi64ELi64ELi256ELi128ELb1ELb1ELb1ELb1ELb0ELb1EEEEEEEEEvNT_6ParamsE)
        /*0230*/ 	.word	0x00000000


	//----- nvinfo : EIATTR_MIN_STACK_SIZE
	.align		4
.L_104:
        /*0234*/ 	.byte	0x04, 0x12
        /*0236*/ 	.short	(.L_106 - .L_105)
	.align		4
.L_105:
        /*0238*/ 	.word	index@(_ZN7cutlass13device_kernelIN5flash11enable_sm90INS1_16FlashAttnFwdSm90INS1_25CollectiveMainloopFwdSm90ILi2EN4cute5tupleIJNS5_1CILi1EEES8_S8_EEENS6_IJNS7_ILi64EEESA_SA_EEELi512ENS_6half_tEfNS_4arch4Sm90ELb0ELb1ELb1ELb1ELb0ELb1ELb1ELb0ELb0ELb1ELb1ELb0EEENS1_21CollectiveEpilogueFwdINS6_IJSA_NS7_ILi512EEESA_EEES9_SC_SE_Li256ELb1ELb1ELb1ELb0EEENS1_36VarlenDynamicPersistentTileSchedulerILi64ELi64ELi256ELi128ELb1ELb1ELb1ELb1ELb0ELb1EEEEEEEEEvNT_6ParamsE)
        /*023c*/ 	.word	0x00000000


	//----- nvinfo : EIATTR_MIN_STACK_SIZE
	.align		4
.L_106:
        /*0240*/ 	.byte	0x04, 0x12
        /*0242*/ 	.short	(.L_108 - .L_107)
	.align		4
.L_107:
        /*0244*/ 	.word	index@(_ZN7cutlass13device_kernelIN5flash11enable_sm90INS1_16FlashAttnFwdSm90INS1_25CollectiveMainloopFwdSm90ILi2EN4cute5tupleIJNS5_1CILi1EEES8_S8_EEENS6_IJNS7_ILi64EEESA_SA_EEELi512ENS_6half_tEfNS_4arch4Sm90ELb1ELb0ELb1ELb0ELb0ELb0ELb0ELb0ELb0ELb1ELb1ELb0EEENS1_21CollectiveEpilogueFwdINS6_IJSA_NS7_ILi512EEESA_EEES9_SC_SE_Li256ELb0ELb1ELb1ELb0EEENS1_19SingleTileSchedulerILb0ELb1ELb1ELi64EEEEEEEEEvNT_6ParamsE)
        /*0248*/ 	.word	0x00000000


	//----- nvinfo : EIATTR_MIN_STACK_SIZE
	.align		4
.L_108:
        /*024c*/ 	.byte	0x04, 0x12
        /*024e*/ 	.short	(.L_110 - .L_109)
	.align		4
.L_109:
        /*0250*/ 	.word	index@(_ZN7cutlass13device_kernelIN5flash11enable_sm90INS1_16FlashAttnFwdSm90INS1_25CollectiveMainloopFwdSm90ILi2EN4cute5tupleIJNS5_1CILi1EEES8_S8_EEENS6_IJNS7_ILi64EEESA_SA_EEELi512ENS_6half_tEfNS_4arch4Sm90ELb1ELb0ELb1ELb0ELb0ELb0ELb1ELb0ELb0ELb1ELb1ELb0EEENS1_21CollectiveEpilogueFwdINS6_IJSA_NS7_ILi512EEESA_EEES9_SC_SE_Li256ELb0ELb1ELb1ELb0EEENS1_19SingleTileSchedulerILb0ELb1ELb1ELi64EEEEEEEEEvNT_6ParamsE)
        /*0254*/ 	.word	0x00000000


	//----- nvinfo : EIATTR_MIN_STACK_SIZE
	.align		4
.L_110:
        /*0258*/ 	.byte	0x04, 0x12
        /*025a*/ 	.short	(.L_112 - .L_111)
	.align		4
.L_111:
        /*025c*/ 	.word	index@(_ZN7cutlass13device_kernelIN5flash11enable_sm90INS1_16FlashAttnFwdSm90INS1_25CollectiveMainloopFwdSm90ILi2EN4cute5tupleIJNS5_1CILi1EEES8_S8_EEENS6_IJNS7_ILi64EEESA_SA_EEELi512ENS_6half_tEfNS_4arch4Sm90ELb1ELb0ELb1ELb1ELb0ELb0ELb0ELb0ELb0ELb1ELb1ELb0EEENS1_21CollectiveEpilogueFwdINS6_IJSA_NS7_ILi512EEESA_EEES9_SC_SE_Li256ELb1ELb1ELb1ELb0EEENS1_36VarlenDynamicPersistentTileSchedulerILi64ELi64ELi256ELi128ELb1ELb1ELb1ELb1ELb1ELb1EEEEEEEEEvNT_6ParamsE)
        /*0260*/ 	.word	0x00000000


	//----- nvinfo : EIATTR_MIN_STACK_SIZE
	.align		4
.L_112:
        /*0264*/ 	.byte	0x04, 0x12
        /*0266*/ 	.short	(.L_114 - .L_113)
	.align		4
.L_113:
        /*0268*/ 	.word	index@(_ZN7cutlass13device_kernelIN5flash11enable_sm90INS1_16FlashAttnFwdSm90INS1_25CollectiveMainloopFwdSm90ILi2EN4cute5tupleIJNS5_1CILi1EEES8_S8_EEENS6_IJNS7_ILi64EEESA_SA_EEELi512ENS_6half_tEfNS_4arch4Sm90ELb1ELb0ELb1ELb1ELb0ELb1ELb0ELb0ELb0ELb1ELb1ELb0EEENS1_21CollectiveEpilogueFwdINS6_IJSA_NS7_ILi512EEESA_EEES9_SC_SE_Li256ELb1ELb1ELb1ELb0EEENS1_36VarlenDynamicPersistentTileSchedulerILi64ELi64ELi256ELi128ELb1ELb1ELb1ELb1ELb1ELb1EEEEEEEEEvNT_6ParamsE)
        /*026c*/ 	.word	0x00000000


	//----- nvinfo : EIATTR_MIN_STACK_SIZE
	.align		4
.L_114:
        /*0270*/ 	.byte	0x04, 0x12
        /*0272*/ 	.short	(.L_116 - .L_115)
	.align		4
.L_115:
        /*0274*/ 	.word	index@(_ZN7cutlass13device_kernelIN5flash11enable_sm90INS1_16FlashAttnFwdSm90INS1_25CollectiveMainloopFwdSm90ILi2EN4cute5tupleIJNS5_1CILi1EEES8_S8_EEENS6_IJNS7_ILi64EEESA_SA_EEELi512ENS_6half_tEfNS_4arch4Sm90ELb1ELb0ELb1ELb1ELb0ELb0ELb1ELb0ELb0ELb1ELb1ELb0EEENS1_21CollectiveEpilogueFwdINS6_IJSA_NS7_ILi512EEESA_EEES9_SC_SE_Li256ELb1ELb1ELb1ELb0EEENS1_36VarlenDynamicPersistentTileSchedulerILi64ELi64ELi256ELi128ELb1ELb1ELb1ELb1ELb1ELb1EEEEEEEEEvNT_6ParamsE)
        /*0278*/ 	.word	0x00000000


	//----- nvinfo : EIATTR_MIN_STACK_SIZE
	.align		4
.L_116:
        /*027c*/ 	.byte	0x04, 0x12
        /*027e*/ 	.short	(.L_118 - .L_117)
	.align		4
.L_117:
        /*0280*/ 	.word	index@(_ZN7cutlass13device_kernelIN5flash11enable_sm90INS1_16FlashAttnFwdSm90INS1_25CollectiveMainloopFwdSm90ILi2EN4cute5tupleIJNS5_1CILi1EEES8_S8_EEENS6_IJNS7_ILi64EEESA_SA_EEELi512ENS_6half_tEfNS_4arch4Sm90ELb1ELb0ELb1ELb1ELb0ELb1ELb1ELb0ELb0ELb1ELb1ELb0EEENS1_21CollectiveEpilogueFwdINS6_IJSA_NS7_ILi512EEESA_EEES9_SC_SE_Li256ELb1ELb1ELb1ELb0EEENS1_36VarlenDynamicPersistentTileSchedulerILi64ELi64ELi256ELi128ELb1ELb1ELb1ELb1ELb1ELb1EEEEEEEEEvNT_6ParamsE)
        /*0284*/ 	.word	0x00000000
.L_118:


//--------------------- .nv.compat                --------------------------
	.section	.nv.compat,"",@"SHT_CUDA_COMPAT_INFO"
	.align	4
        /*0000*/ 	.byte	0x02, 0x09, 0x01, 0x00, 0x02, 0x02, 0x01, 0x00, 0x02, 0x05, 0x05, 0x00, 0x03, 0x07, 0x01, 0x01
        /*0010*/ 	.byte	0x02, 0x03, 0x00, 0x00, 0x02, 0x06, 0x01, 0x00, 0x04, 0x0b, 0x08, 0x00, 0x09, 0x00, 0x00, 0x00
        /*0020*/ 	.byte	0x00, 0x00, 0x00, 0x00


//--------------------- .nv.info._ZN7cutlass13device_kernelIN5flash11enable_sm90INS1_16FlashAttnFwdSm90INS1_25CollectiveMainloopFwdSm90ILi2EN4cute5tupleIJNS5_1CILi1EEES8_S8_EEENS6_IJNS7_ILi64EEESA_SA_EEELi512ENS_6half_tEfNS_4arch4Sm90ELb0ELb0ELb1ELb0ELb0ELb0ELb0ELb0ELb0ELb1ELb1ELb0EEENS1_21CollectiveEpilogueFwdINS6_IJSA_NS7_ILi512EEESA_EEES9_SC_SE_Li256ELb0ELb1ELb1ELb0EEENS1_19SingleTileSchedulerILb0ELb1ELb1ELi64EEEEEEEEEvNT_6ParamsE --------------------------
	.section	.nv.info._ZN7cutlass13device_kernelIN5flash11enable_sm90INS1_16FlashAttnFwdSm90INS1_25CollectiveMainloopFwdSm90ILi2EN4cute5tupleIJNS5_1CILi1EEES8_S8_EEENS6_IJNS7_ILi64EEESA_SA_EEELi512ENS_6half_tEfNS_4arch4Sm90ELb0ELb0ELb1ELb0ELb0ELb0ELb0ELb0ELb0ELb1ELb1ELb0EEENS1_21CollectiveEpilogueFwdINS6_IJSA_NS7_ILi512EEESA_EEES9_SC_SE_Li256ELb0ELb1ELb1ELb0EEENS1_19SingleTileSchedulerILb0ELb1ELb1ELi64EEEEEEEEEvNT_6ParamsE,"",@"SHT_CUDA_INFO"
	.sectionflags	@""
	.align	4


	//----- nvinfo : EIATTR_CUDA_API_VERSION
	.align		4
        /*0000*/ 	.byte	0x04, 0x37
        /*0002*/ 	.short	(.L_120 - .L_119)
.L_119:
        /*0004*/ 	.word	0x00000082


	//----- nvinfo : EIATTR_KPARAM_INFO
	.align		4
.L_120:
        /*0008*/ 	.byte	0x04, 0x17
        /*000a*/ 	.short	(.L_122 - .L_121)
.L_121:
        /*000c*/ 	.word	0x00000000
        /*0010*/ 	.short	0x0000
        /*0012*/ 	.short	0x0000
        /*0014*/ 	.byte	0x00, 0xf0, 0x01, 0x28


	//----- nvinfo : EIATTR_SPARSE_MMA_MASK
	.align		4
.L_122:
        /*0018*/ 	.byte	0x03, 0x50
        /*001a*/ 	.short	0x0000


	//----- nvinfo : EIATTR_MAXREG_COUNT
	.align		4
        /*001c*/ 	.byte	0x03, 0x1b
        /*001e*/ 	.short	0x00a8


	//----- nvinfo : EIATTR_MERCURY_ISA_VERSION
	.align		4
        /*0020*/ 	.byte	0x03, 0x5f
        /*0022*/ 	.short	0x0101


	//----- nvinfo : EIATTR_VRC_CTA_INIT_COUNT
	.align		4
        /*0024*/ 	.byte	0x02, 0x4a
	.zero		1
	.zero		1


	//----- nvinfo : EIATTR_EXIT_INSTR_OFFSETS
	.align		4
        /*0028*/ 	.byte	0x04, 0x1c
        /*002a*/ 	.short	(.L_124 - .L_123)


	//   ....[0]....
.L_123:
        /*002c*/ 	.word	0x00000010


	//----- nvinfo : EIATTR_MAX_THREADS
	.align		4
.L_124:
        /*0030*/ 	.byte	0x04, 0x05
        /*0032*/ 	.short	(.L_126 - .L_125)
.L_125:
        /*0034*/ 	.word	0x00000180
        /*0038*/ 	.word	0x00000001
        /*003c*/ 	.word	0x00000001


	//----- nvinfo : EIATTR_CBANK_PARAM_SIZE
	.align		4
.L_126:
        /*0040*/ 	.byte	0x03, 0x19
        /*0042*/ 	.short	0x0a00


	//----- nvinfo : EIATTR_PARAM_CBANK
	.align		4
        /*0044*/ 	.byte	0x04, 0x0a
        /*0046*/ 	.short	(.L_128 - .L_127)
	.align		4
.L_127:
        /*0048*/ 	.word	index@(.nv.constant0._ZN7cutlass13device_kernelIN5flash11enable_sm90INS1_16FlashAttnFwdSm90INS1_25CollectiveMainloopFwdSm90ILi2EN4cute5tupleIJNS5_1CILi1EEES8_S8_EEENS6_IJNS7_ILi64EEESA_SA_EEELi512ENS_6half_tEfNS_4arch4Sm90ELb0ELb0ELb1ELb0ELb0ELb0ELb0ELb0ELb0ELb1ELb1ELb0EEENS1_21CollectiveEpilogueFwdINS6_IJSA_NS7_ILi512EEESA_EEES9_SC_SE_Li256ELb0ELb1ELb1ELb0EEENS1_19SingleTileSchedulerILb0ELb1ELb1ELi64EEEEEEEEEvNT_6ParamsE)
        /*004c*/ 	.short	0x0380
        /*004e*/ 	.short	0x0a00


	//----- nvinfo : EIATTR_SW_WAR
	.align		4
.L_128:
        /*0050*/ 	.byte	0x04, 0x36
        /*0052*/ 	.short	(.L_130 - .L_129)
.L_129:
        /*0054*/ 	.word	0x00000008
.L_130:


//--------------------- .nv.info._ZN7cutlass13device_kernelIN5flash11enable_sm90INS1_16FlashAttnFwdSm90INS1_25CollectiveMainloopFwdSm90ILi2EN4cute5tupleIJNS5_1CILi1EEES8_S8_EEENS6_IJNS7_ILi64EEESA_SA_EEELi512ENS_6half_tEfNS_4arch4Sm90ELb0ELb0ELb1ELb0ELb0ELb0ELb1ELb0ELb0ELb1ELb1ELb0EEENS1_21CollectiveEpilogueFwdINS6_IJSA_NS7_ILi512EEESA_EEES9_SC_SE_Li256ELb0ELb1ELb1ELb0EEENS1_19SingleTileSchedulerILb0ELb1ELb1ELi64EEEEEEEEEvNT_6ParamsE --------------------------
	.section	.nv.info._ZN7cutlass13device_kernelIN5flash11enable_sm90INS1_16FlashAttnFwdSm90INS1_25CollectiveMainloopFwdSm90ILi2EN4cute5tupleIJNS5_1CILi1EEES8_S8_EEENS6_IJNS7_ILi64EEESA_SA_EEELi512ENS_6half_tEfNS_4arch4Sm90ELb0ELb0ELb1ELb0ELb0ELb0ELb1ELb0ELb0ELb1ELb1ELb0EEENS1_21CollectiveEpilogueFwdINS6_IJSA_NS7_ILi512EEESA_EEES9_SC_SE_Li256ELb0ELb1ELb1ELb0EEENS1_19SingleTileSchedulerILb0ELb1ELb1ELi64EEEEEEEEEvNT_6ParamsE,"",@"SHT_CUDA_INFO"
	.sectionflags	@""
	.align	4


	//----- nvinfo : EIATTR_CUDA_API_VERSION
	.align		4
        /*0000*/ 	.byte	0x04, 0x37
        /*0002*/ 	.short	(.L_132 - .L_131)
.L_131:
        /*0004*/ 	.word	0x00000082


	//----- nvinfo : EIATTR_KPARAM_INFO
	.align		4
.L_132:
        /*0008*/ 	.byte	0x04, 0x17
        /*000a*/ 	.short	(.L_134 - .L_133)
.L_133:
        /*000c*/ 	.word	0x00000000
        /*0010*/ 	.short	0x0000
        /*0012*/ 	.short	0x0000
        /*0014*/ 	.byte	0x00, 0xf0, 0x01, 0x2c


	//----- nvinfo : EIATTR_SPARSE_MMA_MASK
	.align		4
.L_134:
        /*0018*/ 	.byte	0x03, 0x50
        /*001a*/ 	.short	0x0000


	//----- nvinfo : EIATTR_MAXREG_COUNT
	.align		4
        /*001c*/ 	.byte	0x03, 0x1b
        /*001e*/ 	.short	0x00a8


	//----- nvinfo : EIATTR_MERCURY_ISA_VERSION
	.align		4
        /*0020*/ 	.byte	0x03, 0x5f
        /*0022*/ 	.short	0x0101


	//----- nvinfo : EIATTR_VRC_CTA_INIT_COUNT
	.align		4
        /*0024*/ 	.byte	0x02, 0x4a
	.zero		1
	.zero		1


	//----- nvinfo : EIATTR_EXIT_INSTR_OFFSETS
	.align		4
        /*0028*/ 	.byte	0x04, 0x1c
        /*002a*/ 	.short	(.L_136 - .L_135)


	//   ....[0]....
.L_135:
        /*002c*/ 	.word	0x00000010


	//----- nvinfo : EIATTR_MAX_THREADS
	.align		4
.L_136:
        /*0030*/ 	.byte	0x04, 0x05
        /*0032*/ 	.short	(.L_138 - .L_137)
.L_137:
        /*0034*/ 	.word	0x00000180
        /*0038*/ 	.word	0x00000001
        /*003c*/ 	.word	0x00000001


	//----- nvinfo : EIATTR_CBANK_PARAM_SIZE
	.align		4
.L_138:
        /*0040*/ 	.byte	0x03, 0x19
        /*0042*/ 	.short	0x0b00


	//----- nvinfo : EIATTR_PARAM_CBANK
	.align		4
        /*0044*/ 	.byte	0x04, 0x0a
        /*0046*/ 	.short	(.L_140 - .L_139)
	.align		4
.L_139:
        /*0048*/ 	.word	index@(.nv.constant0._ZN7cutlass13device_kernelIN5flash11enable_sm90INS1_16FlashAttnFwdSm90INS1_25CollectiveMainloopFwdSm90ILi2EN4cute5tupleIJNS5_1CILi1EEES8_S8_EEENS6_IJNS7_ILi64EEESA_SA_EEELi512ENS_6half_tEfNS_4arch4Sm90ELb0ELb0ELb1ELb0ELb0ELb0ELb1ELb0ELb0ELb1ELb1ELb0EEENS1_21CollectiveEpilogueFwdINS6_IJSA_NS7_ILi512EEESA_EEES9_SC_SE_Li256ELb0ELb1ELb1ELb0EEENS1_19SingleTileSchedulerILb0ELb1ELb1ELi64EEEEEEEEEvNT_6ParamsE)
        /*004c*/ 	.short	0x0380
        /*004e*/ 	.short	0x0b00


	//----- nvinfo : EIATTR_SW_WAR
	.align		4
.L_140:
        /*0050*/ 	.byte	0x04, 0x36
        /*0052*/ 	.short	(.L_142 - .L_141)
.L_141:
        /*0054*/ 	.word	0x00000008
.L_142:


//--------------------- .nv.info._ZN7cutlass13device_kernelIN5flash11enable_sm90INS1_16FlashAttnFwdSm90INS1_25CollectiveMainloopFwdSm90ILi2EN4cute5tupleIJNS5_1CILi1EEES8_S8_EEENS6_IJNS7_ILi64EEESA_SA_EEELi512ENS_6half_tEfNS_4arch4Sm90ELb0ELb0ELb1ELb1ELb0ELb0ELb0ELb0ELb0ELb1ELb1ELb0EEENS1_21CollectiveEpilogueFwdINS6_IJSA_NS7_ILi512EEESA_EEES9_SC_SE_Li256ELb1ELb1ELb1ELb0EEENS1_36VarlenDynamicPersistentTileSchedulerILi64ELi64ELi256ELi128ELb1ELb1ELb1ELb0ELb1ELb1EEEEEEEEEvNT_6ParamsE --------------------------
	.section	.nv.info._ZN7cutlass13device_kernelIN5flash11enable_sm90INS1_16FlashAttnFwdSm90INS1_25CollectiveMainloopFwdSm90ILi2EN4cute5tupleIJNS5_1CILi1EEES8_S8_EEENS6_IJNS7_ILi64EEESA_SA_EEELi512ENS_6half_tEfNS_4arch4Sm90ELb0ELb0ELb1ELb1ELb0ELb0ELb0ELb0ELb0ELb1ELb1ELb0EEENS1_21CollectiveEpilogueFwdINS6_IJSA_NS7_ILi512EEESA_EEES9_SC_SE_Li256ELb1ELb1ELb1ELb0EEENS1_36VarlenDynamicPersistentTileSchedulerILi64ELi64ELi256ELi128ELb1ELb1ELb1ELb0ELb1ELb1EEEEEEEEEvNT_6ParamsE,"",@"SHT_CUDA_INFO"
	.sectionflags	@""
	.align	4


	//----- nvinfo : EIATTR_CUDA_API_VERSION
	.align		4
        /*0000*/ 	.byte	0x04, 0x37
        /*0002*/ 	.short	(.L_144 - .L_143)
.L_143:
        /*0004*/ 	.word	0x00000082


	//----- nvinfo : EIATTR_KPARAM_INFO
	.align		4
.L_144:
        /*0008*/ 	.byte	0x04, 0x17
        /*000a*/ 	.short	(.L_146 - .L_145)
.L_145:
        /*000c*/ 	.word	0x00000000
        /*0010*/ 	.short	0x0000
        /*0012*/ 	.short	0x0000
        /*0014*/ 	.byte	0x00, 0xf0, 0x01, 0x2a


	//----- nvinfo : EIATTR_SPARSE_MMA_MASK
	.align		4
.L_146:
        /*0018*/ 	.byte	0x03, 0x50
        /*001a*/ 	.short	0x0000


	//----- nvinfo : EIATTR_MAXREG_COUNT
	.align		4
        /*001c*/ 	.byte	0x03, 0x1b
        /*001e*/ 	.short	0x00a8


	//----- nvinfo : EIATTR_MERCURY_ISA_VERSION
	.align		4
        /*0020*/ 	.byte	0x03, 0x5f
        /*0022*/ 	.short	0x0101


	//----- nvinfo : EIATTR_VRC_CTA_INIT_COUNT
	.align		4
        /*0024*/ 	.byte	0x02, 0x4a
	.zero		1
	.zero		1


	//----- nvinfo : EIATTR_EXIT_INSTR_OFFSETS
	.align		4
        /*0028*/ 	.byte	0x04, 0x1c
        /*002a*/ 	.short	(.L_148 - .L_147)


	//   ....[0]....
.L_147:
        /*002c*/ 	.word	0x00000010


	//----- nvinfo : EIATTR_MAX_THREADS
	.align		4
.L_148:
        /*0030*/ 	.byte	0x04, 0x05
        /*0032*/ 	.short	(.L_150 - .L_149)
.L_149:
        /*0034*/ 	.word	0x00000180
        /*0038*/ 	.word	0x00000001
        /*003c*/ 	.word	0x00000001


	//----- nvinfo : EIATTR_CBANK_PARAM_SIZE
	.align		4
.L_150:
        /*0040*/ 	.byte	0x03, 0x19
        /*0042*/ 	.short	0x0a80


	//----- nvinfo : EIATTR_PARAM_CBANK
	.align		4
        /*0044*/ 	.byte	0x04, 0x0a
        /*0046*/ 	.short	(.L_152 - .L_151)
	.align		4
.L_151:
        /*0048*/ 	.word	index@(.nv.constant0._ZN7cutlass13device_kernelIN5flash11enable_sm90INS1_16FlashAttnFwdSm90INS1_25CollectiveMainloopFwdSm90ILi2EN4cute5tupleIJNS5_1CILi1EEES8_S8_EEENS6_IJNS7_ILi64EEESA_SA_EEELi512ENS_6half_tEfNS_4arch4Sm90ELb0ELb0ELb1ELb1ELb0ELb0ELb0ELb0ELb0ELb1ELb1ELb0EEENS1_21CollectiveEpilogueFwdINS6_IJSA_NS7_ILi512EEESA_EEES9_SC_SE_Li256ELb1ELb1ELb1ELb0EEENS1_36VarlenDynamicPersistentTileSchedulerILi64ELi64ELi256ELi128ELb1ELb1ELb1ELb0ELb1ELb1EEEEEEEEEvNT_6ParamsE)
        /*004c*/ 	.short	0x0380
        /*004e*/ 	.short	0x0a80


	//----- nvinfo : EIATTR_SW_WAR
	.align		4
.L_152:
        /*0050*/ 	.byte	0x04, 0x36
        /*0052*/ 	.short	(.L_154 - .L_153)
.L_153:
        /*0054*/ 	.word	0x00000008
.L_154:


//--------------------- .nv.info._ZN7cutlass13device_kernelIN5flash11enable_sm90INS1_16FlashAttnFwdSm90INS1_25CollectiveMainloopFwdSm90ILi2EN4cute5tupleIJNS5_1CILi1EEES8_S8_EEENS6_IJNS7_ILi64EEESA_SA_EEELi512ENS_6half_tEfNS_4arch4Sm90ELb0ELb0ELb1ELb1ELb0ELb1ELb0ELb0ELb0ELb1ELb1ELb0EEENS1_21CollectiveEpilogueFwdINS6_IJSA_NS7_ILi512EEESA_EEES9_SC_SE_Li256ELb1ELb1ELb1ELb0EEENS1_36VarlenDynamicPersistentTileSchedulerILi64ELi64ELi256ELi128ELb1ELb1ELb1ELb0ELb1ELb1EEEEEEEEEvNT_6ParamsE --------------------------
	.section	.nv.info._ZN7cutlass13device_kernelIN5flash11enable_sm90INS1_16FlashAttnFwdSm90INS1_25CollectiveMainloopFwdSm90ILi2EN4cute5tupleIJNS5_1CILi1EEES8_S8_EEENS6_IJNS7_ILi64EEESA_SA_EEELi512ENS_6half_tEfNS_4arch4Sm90ELb0ELb0ELb1ELb1ELb0ELb1ELb0ELb0ELb0ELb1ELb1ELb0EEENS1_21CollectiveEpilogueFwdINS6_IJSA_NS7_ILi512EEESA_EEES9_SC_SE_Li256ELb1ELb1ELb1ELb0EEENS1_36VarlenDynamicPersistentTileSchedulerILi64ELi64ELi256ELi128ELb1ELb1ELb1ELb0ELb1ELb1EEEEEEEEEvNT_6ParamsE,"",@"SHT_CUDA_INFO"
	.sectionflags	@""
	.align	4


	//----- nvinfo : EIATTR_CUDA_API_VERSION
	.align		4
        /*0000*/ 	.byte	0x04, 0x37
        /*0002*/ 	.short	(.L_156 - .L_155)
.L_155:
        /*0004*/ 	.word	0x00000082


	//----- nvinfo : EIATTR_KPARAM_INFO
	.align		4
.L_156:
        /*0008*/ 	.byte	0x04, 0x17
        /*000a*/ 	.short	(.L_158 - .L_157)
.L_157:
        /*000c*/ 	.word	0x00000000
        /*0010*/ 	.short	0x0000
        /*0012*/ 	.short	0x0000
        /*0014*/ 	.byte	0x00, 0xf0, 0x01, 0x2a


	//----- nvinfo : EIATTR_SPARSE_MMA_MASK
	.align		4
.L_158:
        /*0018*/ 	.byte	0x03, 0x50
        /*001a*/ 	.short	0x0000


	//----- nvinfo : EIATTR_MAXREG_COUNT
	.align		4
        /*001c*/ 	.byte	0x03, 0x1b
        /*001e*/ 	.short	0x00a8


	//----- nvinfo : EIATTR_MERCURY_ISA_VERSION
	.align		4
        /*0020*/ 	.byte	0x03, 0x5f
        /*0022*/ 	.short	0x0101


	//----- nvinfo : EIATTR_VRC_CTA_INIT_COUNT
	.align		4
        /*0024*/ 	.byte	0x02, 0x4a
	.zero		1
	.zero		1


	//----- nvinfo : EIATTR_EXIT_INSTR_OFFSETS
	.align		4
        /*0028*/ 	.byte	0x04, 0x1c
        /*002a*/ 	.short	(.L_160 - .L_159)


	//   ....[0]....
.L_159:
        /*002c*/ 	.word	0x00000010


	//----- nvinfo : EIATTR_MAX_THREADS
	.align		4
.L_160:
        /*0030*/ 	.byte	0x04, 0x05
        /*0032*/ 	.short	(.L_162 - .L_161)
.L_161:
        /*0034*/ 	.word	0x00000180
        /*0038*/ 	.word	0x00000001
        /*003c*/ 	.word	0x00000001


	//----- nvinfo : EIATTR_CBANK_PARAM_SIZE
	.align		4
.L_162:
        /*0040*/ 	.byte	0x03, 0x19
        /*0042*/ 	.short	0x0a80


	//----- nvinfo : EIATTR_PARAM_CBANK
	.align		4
        /*0044*/ 	.byte	0x04, 0x0a
        /*0046*/ 	.short	(.L_164 - .L_163)
	.align		4
.L_163:
        /*0048*/ 	.word	index@(.nv.constant0._ZN7cutlass13device_kernelIN5flash11enable_sm90INS1_16FlashAttnFwdSm90INS1_25CollectiveMainloopFwdSm90ILi2EN4cute5tupleIJNS5_1CILi1EEES8_S8_EEENS6_IJNS7_ILi64EEESA_SA_EEELi512ENS_6half_tEfNS_4arch4Sm90ELb0ELb0ELb1ELb1ELb0ELb1ELb0ELb0ELb0ELb1ELb1ELb0EEENS1_21CollectiveEpilogueFwdINS6_IJSA_NS7_ILi512EEESA_EEES9_SC_SE_Li256ELb1ELb1ELb1ELb0EEENS1_36VarlenDynamicPersistentTileSchedulerILi64ELi64ELi256ELi128ELb1ELb1ELb1ELb0ELb1ELb1EEEEEEEEEvNT_6ParamsE)
        /*004c*/ 	.short	0x0380
        /*004e*/ 	.short	0x0a80


	//----- nvinfo : EIATTR_SW_WAR
	.align		4
.L_164:
        /*0050*/ 	.byte	0x04, 0x36
        /*0052*/ 	.short	(.L_166 - .L_165)
.L_165:
        /*0054*/ 	.word	0x00000008
.L_166:


//--------------------- .nv.info._ZN7cutlass13device_kernelIN5flash11enable_sm90INS1_16FlashAttnFwdSm90INS1_25CollectiveMainloopFwdSm90ILi2EN4cute5tupleIJNS5_1CILi1EEES8_S8_EEENS6_IJNS7_ILi64EEESA_SA_EEELi512ENS_6half_tEfNS_4arch4Sm90ELb0ELb0ELb1ELb1ELb0ELb0ELb1ELb0ELb0ELb1ELb1ELb0EEENS1_21CollectiveEpilogueFwdINS6_IJSA_NS7_ILi512EEESA_EEES9_SC_SE_Li256ELb1ELb1ELb1ELb0EEENS1_36VarlenDynamicPersistentTileSchedulerILi64ELi64ELi256ELi128ELb1ELb1ELb1ELb0ELb1ELb1EEEEEEEEEvNT_6ParamsE --------------------------
	.section	.nv.info._ZN7cutlass13device_kernelIN5flash11enable_sm90INS1_16FlashAttnFwdSm90INS1_25CollectiveMainloopFwdSm90ILi2EN4cute5tupleIJNS5_1CILi1EEES8_S8_EEENS6_IJNS7_ILi64EEESA_SA_EEELi512ENS_6half_tEfNS_4arch4Sm90ELb0ELb0ELb1ELb1ELb0ELb0ELb1ELb0ELb0ELb1ELb1ELb0EEENS1_21CollectiveEpilogueFwdINS6_IJSA_NS7_ILi512EEESA_EEES9_SC_SE_Li256ELb1ELb1ELb1ELb0EEENS1_36VarlenDynamicPersistentTileSchedulerILi64ELi64ELi256ELi128ELb1ELb1ELb1ELb0ELb1ELb1EEEEEEEEEvNT_6ParamsE,"",@"SHT_CUDA_INFO"
	.sectionflags	@""
	.align	4


	//----- nvinfo : EIATTR_CUDA_API_VERSION
	.align		4
        /*0000*/ 	.byte	0x04, 0x37
        /*0002*/ 	.short	(.L_168 - .L_167)
.L_167:
        /*0004*/ 	.word	0x00000082


	//----- nvinfo : EIATTR_KPARAM_INFO
	.align		4
.L_168:
        /*0008*/ 	.byte	0x04, 0x17
        /*000a*/ 	.short	(.L_170 - .L_169)
.L_169:
        /*000c*/ 	.word	0x00000000
        /*0010*/ 	.short	0x0000
        /*0012*/ 	.short	0x0000
        /*0014*/ 	.byte	0x00, 0xf0, 0x01, 0x2e


	//----- nvinfo : EIATTR_SPARSE_MMA_MASK
	.align		4
.L_170:
        /*0018*/ 	.byte	0x03, 0x50
        /*001a*/ 	.short	0x0000


	//----- nvinfo : EIATTR_MAXREG_COUNT
	.align		4
        /*001c*/ 	.byte	0x03, 0x1b
        /*001e*/ 	.short	0x00a8


	//----- nvinfo : EIATTR_MERCURY_ISA_VERSION
	.align		4
        /*0020*/ 	.byte	0x03, 0x5f
        /*0022*/ 	.short	0x0101


	//----- nvinfo : EIATTR_VRC_CTA_INIT_COUNT
	.align		4
        /*0024*/ 	.byte	0x02, 0x4a
	.zero		1
	.zero		1


	//----- nvinfo : EIATTR_EXIT_INSTR_OFFSETS
	.align		4
        /*0028*/ 	.byte	0x04, 0x1c
        /*002a*/ 	.short	(.L_172 - .L_171)


	//   ....[0]....
.L_171:
        /*002c*/ 	.word	0x00000010


	//----- nvinfo : EIATTR_MAX_THREADS
	.align		4
.L_172:
        /*0030*/ 	.byte	0x04, 0x05
        /*0032*/ 	.short	(.L_174 - .L_173)
.L_173:
        /*0034*/ 	.word	0x00000180
        /*0038*/ 	.word	0x00000001
        /*003c*/ 	.word	0x00000001


	//----- nvinfo : EIATTR_CBANK_PARAM_SIZE
	.align		4
.L_174:
        /*0040*/ 	.byte	0x03, 0x19
        /*0042*/ 	.short	0x0b80


	//----- nvinfo : EIATTR_PARAM_CBANK
	.align		4
        /*0044*/ 	.byte	0x04, 0x0a
        /*0046*/ 	.short	(.L_176 - .L_175)
	.align		4
.L_175:
        /*0048*/ 	.word	index@(.nv.constant0._ZN7cutlass13device_kernelIN5flash11enable_sm90INS1_16FlashAttnFwdSm90INS1_25CollectiveMainloopFwdSm90ILi2EN4cute5tupleIJNS5_1CILi1EEES8_S8_EEENS6_IJNS7_ILi64EEESA_SA_EEELi512ENS_6half_tEfNS_4arch4Sm90ELb0ELb0ELb1ELb1ELb0ELb0ELb1ELb0ELb0ELb1ELb1ELb0EEENS1_21CollectiveEpilogueFwdINS6_IJSA_NS7_ILi512EEESA_EEES9_SC_SE_Li256ELb1ELb1ELb1ELb0EEENS1_36VarlenDynamicPersistentTileSchedulerILi64ELi64ELi256ELi128ELb1ELb1ELb1ELb0ELb1ELb1EEEEEEEEEvNT_6ParamsE)
        /*004c*/ 	.short	0x0380
        /*004e*/ 	.short	0x0b80


	//----- nvinfo : EIATTR_SW_WAR
	.align		4
.L_176:
        /*0050*/ 	.byte	0x04, 0x36
        /*0052*/ 	.short	(.L_178 - .L_177)
.L_177:
        /*0054*/ 	.word	0x00000008
.L_178:


//--------------------- .nv.info._ZN7cutlass13device_kernelIN5flash11enable_sm90INS1_16FlashAttnFwdSm90INS1_25CollectiveMainloopFwdSm90ILi2EN4cute5tupleIJNS5_1CILi1EEES8_S8_EEENS6_IJNS7_ILi64EEESA_SA_EEELi512ENS_6half_tEfNS_4arch4Sm90ELb0ELb0ELb1ELb1ELb0ELb1ELb1ELb0ELb0ELb1ELb1ELb0EEENS1_21CollectiveEpilogueFwdINS6_IJSA_NS7_ILi512EEESA_EEES9_SC_SE_Li256ELb1ELb1ELb1ELb0EEENS1_36VarlenDynamicPersistentTileSchedulerILi64ELi64ELi256ELi128ELb1ELb1ELb1ELb0ELb1ELb1EEEEEEEEEvNT_6ParamsE --------------------------
	.section	.nv.info._ZN7cutlass13device_kernelIN5flash11enable_sm90INS1_16FlashAttnFwdSm90INS1_25CollectiveMainloopFwdSm90ILi2EN4cute5tupleIJNS5_1CILi1EEES8_S8_EEENS6_IJNS7_ILi64EEESA_SA_EEELi512ENS_6half_tEfNS_4arch4Sm90ELb0ELb0ELb1ELb1ELb0ELb1ELb1ELb0ELb0ELb1ELb1ELb0EEENS1_21CollectiveEpilogueFwdINS6_IJSA_NS7_ILi512EEESA_EEES9_SC_SE_Li256ELb1ELb1ELb1ELb0EEENS1_36VarlenDynamicPersistentTileSchedulerILi64ELi64ELi256ELi128ELb1ELb1ELb1ELb0ELb1ELb1EEEEEEEEEvNT_6ParamsE,"",@"SHT_CUDA_INFO"
	.sectionflags	@""
	.align	4


	//----- nvinfo : EIATTR_CUDA_API_VERSION
	.align		4
        /*0000*/ 	.byte	0x04, 0x37
        /*0002*/ 	.short	(.L_180 - .L_179)
.L_179:
        /*0004*/ 	.word	0x00000082


	//----- nvinfo : EIATTR_KPARAM_INFO
	.align		4
.L_180:
        /*0008*/ 	.byte	0x04, 0x17
        /*000a*/ 	.short	(.L_182 - .L_181)
.L_181:
        /*000c*/ 	.word	0x00000000
        /*0010*/ 	.short	0x0000
        /*0012*/ 	.short	0x0000
        /*0014*/ 	.byte	0x00, 0xf0, 0x01, 0x2e


	//----- nvinfo : EIATTR_SPARSE_MMA_MASK
	.align		4
.L_182:
        /*0018*/ 	.byte	0x03, 0x50
        /*001a*/ 	.short	0x0000


	//----- nvinfo : EIATTR_MAXREG_COUNT
	.align		4
        /*001c*/ 	.byte	0x03, 0x1b
        /*001e*/ 	.short	0x00a8


	//----- nvinfo : EIATTR_MERCURY_ISA_VERSION
	.align		4
        /*0020*/ 	.byte	0x03, 0x5f
        /*0022*/ 	.short	0x0101


	//----- nvinfo : EIATTR_VRC_CTA_INIT_COUNT
	.align		4
        /*0024*/ 	.byte	0x02, 0x4a
	.zero		1
	.zero		1


	//----- nvinfo : EIATTR_EXIT_INSTR_OFFSETS
	.align		4
        /*0028*/ 	.byte	0x04, 0x1c
        /*002a*/ 	.short	(.L_184 - .L_183)


	//   ....[0]....
.L_183:
        /*002c*/ 	.word	0x00000010


	//----- nvinfo : EIATTR_MAX_THREADS
	.align		4
.L_184:
        /*0030*/ 	.byte	0x04, 0x05
        /*0032*/ 	.short	(.L_186 - .L_185)
.L_185:
        /*0034*/ 	.word	0x00000180
        /*0038*/ 	.word	0x00000001
        /*003c*/ 	.word	0x00000001


	//----- nvinfo : EIATTR_CBANK_PARAM_SIZE
	.align		4
.L_186:
        /*0040*/ 	.byte	0x03, 0x19
        /*0042*/ 	.short	0x0b80


	//----- nvinfo : EIATTR_PARAM_CBANK
	.align		4
        /*0044*/ 	.byte	0x04, 0x0a
        /*0046*/ 	.short	(.L_188 - .L_187)
	.align		4
.L_187:
        /*0048*/ 	.word	index@(.nv.constant0._ZN7cutlass13device_kernelIN5flash11enable_sm90INS1_16FlashAttnFwdSm90INS1_25CollectiveMainloopFwdSm90ILi2EN4cute5tupleIJNS5_1CILi1EEES8_S8_EEENS6_IJNS7_ILi64EEESA_SA_EEELi512ENS_6half_tEfNS_4arch4Sm90ELb0ELb0ELb1ELb1ELb0ELb1ELb1ELb0ELb0ELb1ELb1ELb0EEENS1_21CollectiveEpilogueFwdINS6_IJSA_NS7_ILi512EEESA_EEES9_SC_SE_Li256ELb1ELb1ELb1ELb0EEENS1_36VarlenDynamicPersistentTileSchedulerILi64ELi64ELi256ELi128ELb1ELb1ELb1ELb0ELb1ELb1EEEEEEEEEvNT_6ParamsE)
        /*004c*/ 	.short	0x0380
        /*004e*/ 	.short	0x0b80


	//----- nvinfo : EIATTR_SW_WAR
	.align		4
.L_188:
        /*0050*/ 	.byte	0x04, 0x36
        /*0052*/ 	.short	(.L_190 - .L_189)
.L_189:
        /*0054*/ 	.word	0x00000008
.L_190:


//--------------------- .nv.info._ZN7cutlass13device_kernelIN5flash11enable_sm90INS1_16FlashAttnFwdSm90INS1_25CollectiveMainloopFwdSm90ILi2EN4cute5tupleIJNS5_1CILi1EEES8_S8_EEENS6_IJNS7_ILi64EEESA_SA_EEELi512ENS_6half_tEfNS_4arch4Sm90ELb0ELb1ELb1ELb0ELb0ELb0ELb0ELb0ELb0ELb1ELb1ELb0EEENS1_21CollectiveEpilogueFwdINS6_IJSA_NS7_ILi512EEESA_EEES9_SC_SE_Li256ELb0ELb1ELb1ELb0EEENS1_19SingleTileSchedulerILb0ELb1ELb1ELi64EEEEEEEEEvNT_6ParamsE --------------------------
	.section	.nv.info._ZN7cutlass13device_kernelIN5flash11enable_sm90INS1_16FlashAttnFwdSm90INS1_25CollectiveMainloopFwdSm90ILi2EN4cute5tupleIJNS5_1CILi1EEES8_S8_EEENS6_IJNS7_ILi64EEESA_SA_EEELi512ENS_6half_tEfNS_4arch4Sm90ELb0ELb1ELb1ELb0ELb0ELb0ELb0ELb0ELb0ELb1ELb1ELb0EEENS1_21CollectiveEpilogueFwdINS6_IJSA_NS7_ILi512EEESA_EEES9_SC_SE_Li256ELb0ELb1ELb1ELb0EEENS1_19SingleTileSchedulerILb0ELb1ELb1ELi64EEEEEEEEEvNT_6ParamsE,"",@"SHT_CUDA_INFO"
	.sectionflags	@""
	.align	4


	//----- nvinfo : EIATTR_CUDA_API_VERSION
	.align		4
        /*0000*/ 	.byte	0x04, 0x37
        /*0002*/ 	.short	(.L_192 - .L_191)
.L_191:
        /*0004*/ 	.word	0x00000082


	//----- nvinfo : EIATTR_KPARAM_INFO
	.align		4
.L_192:
        /*0008*/ 	.byte	0x04, 0x17
        /*000a*/ 	.short	(.L_194 - .L_193)
.L_193:
        /*000c*/ 	.word	0x00000000
        /*0010*/ 	.short	0x0000
        /*0012*/ 	.short	0x0000
        /*0014*/ 	.byte	0x00, 0xf0, 0x01, 0x28


	//----- nvinfo : EIATTR_SPARSE_MMA_MASK
	.align		4
.L_194:
        /*0018*/ 	.byte	0x03, 0x50
        /*001a*/ 	.short	0x0000


	//----- nvinfo : EIATTR_MAXREG_COUNT
	.align		4
        /*001c*/ 	.byte	0x03, 0x1b
        /*001e*/ 	.short	0x00a8


	//----- nvinfo : EIATTR_MERCURY_ISA_VERSION
	.align		4
        /*0020*/ 	.byte	0x03, 0x5f
        /*0022*/ 	.short	0x0101


	//----- nvinfo : EIATTR_VRC_CTA_INIT_COUNT
	.align		4
        /*0024*/ 	.byte	0x02, 0x4a
	.zero		1
	.zero		1


	//----- nvinfo : EIATTR_EXIT_INSTR_OFFSETS
	.align		4
        /*0028*/ 	.byte	0x04, 0x1c
        /*002a*/ 	.short	(.L_196 - .L_195)


	//   ....[0]....
.L_195:
        /*002c*/ 	.word	0x00000010


	//----- nvinfo : EIATTR_MAX_THREADS
	.align		4
.L_196:
        /*0030*/ 	.byte	0x04, 0x05
        /*0032*/ 	.short	(.L_198 - .L_197)
.L_197:
        /*0034*/ 	.word	0x00000180
        /*0038*/ 	.word	0x00000001
        /*003c*/ 	.word	0x00000001


	//----- nvinfo : EIATTR_CBANK_PARAM_SIZE
	.align		4
.L_198:
        /*0040*/ 	.byte	0x03, 0x19
        /*0042*/ 	.short	0x0a00


	//----- nvinfo : EIATTR_PARAM_CBANK
	.align		4
        /*0044*/ 	.byte	0x04, 0x0a
        /*0046*/ 	.short	(.L_200 - .L_199)
	.align		4
.L_199:
        /*0048*/ 	.word	index@(.nv.constant0._ZN7cutlass13device_kernelIN5flash11enable_sm90INS1_16FlashAttnFwdSm90INS1_25CollectiveMainloopFwdSm90ILi2EN4cute5tupleIJNS5_1CILi1EEES8_S8_EEENS6_IJNS7_ILi64EEESA_SA_EEELi512ENS_6half_tEfNS_4arch4Sm90ELb0ELb1ELb1ELb0ELb0ELb0ELb0ELb0ELb0ELb1ELb1ELb0EEENS1_21CollectiveEpilogueFwdINS6_IJSA_NS7_ILi512EEESA_EEES9_SC_SE_Li256ELb0ELb1ELb1ELb0EEENS1_19SingleTileSchedulerILb0ELb1ELb1ELi64EEEEEEEEEvNT_6ParamsE)
        /*004c*/ 	.short	0x0380
        /*004e*/ 	.short	0x0a00


	//----- nvinfo : EIATTR_SW_WAR
	.align		4
.L_200:
        /*0050*/ 	.byte	0x04, 0x36
        /*0052*/ 	.short	(.L_202 - .L_201)
.L_201:
        /*0054*/ 	.word	0x00000008
.L_202:


//--------------------- .nv.info._ZN7cutlass13device_kernelIN5flash11enable_sm90INS1_16FlashAttnFwdSm90INS1_25CollectiveMainloopFwdSm90ILi2EN4cute5tupleIJNS5_1CILi1EEES8_S8_EEENS6_IJNS7_ILi64EEESA_SA_EEELi512ENS_6half_tEfNS_4arch4Sm90ELb0ELb1ELb1ELb0ELb0ELb0ELb1ELb0ELb0ELb1ELb1ELb0EEENS1_21CollectiveEpilogueFwdINS6_IJSA_NS7_ILi512EEESA_EEES9_SC_SE_Li256ELb0ELb1ELb1ELb0EEENS1_19SingleTileSchedulerILb0ELb1ELb1ELi64EEEEEEEEEvNT_6ParamsE --------------------------
	.section	.nv.info._ZN7cutlass13device_kernelIN5flash11enable_sm90INS1_16FlashAttnFwdSm90INS1_25CollectiveMainloopFwdSm90ILi2EN4cute5tupleIJNS5_1CILi1EEES8_S8_EEENS6_IJNS7_ILi64EEESA_SA_EEELi512ENS_6half_tEfNS_4arch4Sm90ELb0ELb1ELb1ELb0ELb0ELb0ELb1ELb0ELb0ELb1ELb1ELb0EEENS1_21CollectiveEpilogueFwdINS6_IJSA_NS7_ILi512EEESA_EEES9_SC_SE_Li256ELb0ELb1ELb1ELb0EEENS1_19SingleTileSchedulerILb0ELb1ELb1ELi64EEEEEEEEEvNT_6ParamsE,"",@"SHT_CUDA_INFO"
	.sectionflags	@""
	.align	4


	//----- nvinfo : EIATTR_CUDA_API_VERSION
	.align		4
        /*0000*/ 	.byte	0x04, 0x37
        /*0002*/ 	.short	(.L_204 - .L_203)
.L_203:
        /*0004*/ 	.word	0x00000082


	//----- nvinfo : EIATTR_KPARAM_INFO
	.align		4
.L_204:
        /*0008*/ 	.byte	0x04, 0x17
        /*000a*/ 	.short	(.L_206 - .L_205)
.L_205:
        /*000c*/ 	.word	0x00000000
        /*0010*/ 	.short	0x0000
        /*0012*/ 	.short	0x0000
        /*0014*/ 	.byte	0x00, 0xf0, 0x01, 0x2c


	//----- nvinfo : EIATTR_SPARSE_MMA_MASK
	.align		4
.L_206:
        /*0018*/ 	.byte	0x03, 0x50
        /*001a*/ 	.short	0x0000


	//----- nvinfo : EIATTR_MAXREG_COUNT
	.align		4
        /*001c*/ 	.byte	0x03, 0x1b
        /*001e*/ 	.short	0x00a8


	//----- nvinfo : EIATTR_MERCURY_ISA_VERSION
	.align		4
        /*0020*/ 	.byte	0x03, 0x5f
        /*0022*/ 	.short	0x0101


	//----- nvinfo : EIATTR_VRC_CTA_INIT_COUNT
	.align		4
        /*0024*/ 	.byte	0x02, 0x4a
	.zero		1
	.zero		1


	//----- nvinfo : EIATTR_EXIT_INSTR_OFFSETS
	.align		4
        /*0028*/ 	.byte	0x04, 0x1c
        /*002a*/ 	.short	(.L_208 - .L_207)


	//   ....[0]....
.L_207:
        /*002c*/ 	.word	0x00000010


	//----- nvinfo : EIATTR_MAX_THREADS
	.align		4
.L_208:
        /*0030*/ 	.byte	0x04, 0x05
        /*0032*/ 	.short	(.L_210 - .L_209)
.L_209:
        /*0034*/ 	.word	0x00000180
        /*0038*/ 	.word	0x00000001
        /*003c*/ 	.word	0x00000001


	//----- nvinfo : EIATTR_CBANK_PARAM_SIZE
	.align		4
.L_210:
        /*0040*/ 	.byte	0x03, 0x19
        /*0042*/ 	.short	0x0b00


	//----- nvinfo : EIATTR_PARAM_CBANK
	.align		4
        /*0044*/ 	.byte	0x04, 0x0a
        /*0046*/ 	.short	(.L_212 - .L_211)
	.align		4
.L_211:
        /*0048*/ 	.word	index@(.nv.constant0._ZN7cutlass13device_kernelIN5flash11enable_sm90INS1_16FlashAttnFwdSm90INS1_25CollectiveMainloopFwdSm90ILi2EN4cute5tupleIJNS5_1CILi1EEES8_S8_EEENS6_IJNS7_ILi64EEESA_SA_EEELi512ENS_6half_tEfNS_4arch4Sm90ELb0ELb1ELb1ELb0ELb0ELb0ELb1ELb0ELb0ELb1ELb1ELb0EEENS1_21CollectiveEpilogueFwdINS6_IJSA_NS7_ILi512EEESA_EEES9_SC_SE_Li256ELb0ELb1ELb1ELb0EEENS1_19SingleTileSchedulerILb0ELb1ELb1ELi64EEEEEEEEEvNT_6ParamsE)
        /*004c*/ 	.short	0x0380
        /*004e*/ 	.short	0x0b00


	//----- nvinfo : EIATTR_SW_WAR
	.align		4
.L_212:
        /*0050*/ 	.byte	0x04, 0x36
        /*0052*/ 	.short	(.L_214 - .L_213)
.L_213:
        /*0054*/ 	.word	0x00000008
.L_214:


//--------------------- .nv.info._ZN7cutlass13device_kernelIN5flash11enable_sm90INS1_16FlashAttnFwdSm90INS1_25CollectiveMainloopFwdSm90ILi2EN4cute5tupleIJNS5_1CILi1EEES8_S8_EEENS6_IJNS7_ILi64EEESA_SA_EEELi512ENS_6half_tEfNS_4arch4Sm90ELb0ELb1ELb1ELb1ELb0ELb0ELb0ELb0ELb0ELb1ELb1ELb0EEENS1_21CollectiveEpilogueFwdINS6_IJSA_NS7_ILi512EEESA_EEES9_SC_SE_Li256ELb1ELb1ELb1ELb0EEENS1_36VarlenDynamicPersistentTileSchedulerILi64ELi64ELi256ELi128ELb1ELb1ELb1ELb1ELb0ELb1EEEEEEEEEvNT_6ParamsE --------------------------
	.section	.nv.info._ZN7cutlass13device_kernelIN5flash11enable_sm90INS1_16FlashAttnFwdSm90INS1_25CollectiveMainloopFwdSm90ILi2EN4cute5tupleIJNS5_1CILi1EEES8_S8_EEENS6_IJNS7_ILi64EEESA_SA_EEELi512ENS_6half_tEfNS_4arch4Sm90ELb0ELb1ELb1ELb1ELb0ELb0ELb0ELb0ELb0ELb1ELb1ELb0EEENS1_21CollectiveEpilogueFwdINS6_IJSA_NS7_ILi512EEESA_EEES9_SC_SE_Li256ELb1ELb1ELb1ELb0EEENS1_36VarlenDynamicPersistentTileSchedulerILi64ELi64ELi256ELi128ELb1ELb1ELb1ELb1ELb0ELb1EEEEEEEEEvNT_6ParamsE,"",@"SHT_CUDA_INFO"
	.sectionflags	@""
	.align	4


	//----- nvinfo : EIATTR_CUDA_API_VERSION
	.align		4
        /*0000*/ 	.byte	0x04, 0x37
        /*0002*/ 	.short	(.L_216 - .L_215)
.L_215:
        /*0004*/ 	.word	0x00000082


	//----- nvinfo : EIATTR_KPARAM_INFO
	.align		4
.L_216:
        /*0008*/ 	.byte	0x04, 0x17
        /*000a*/ 	.short	(.L_218 - .L_217)
.L_217:
        /*000c*/ 	.word	0x00000000
        /*0010*/ 	.short	0x0000
        /*0012*/ 	.short	0x0000
        /*0014*/ 	.byte	0x00, 0xf0, 0x01, 0x2a


	//----- nvinfo : EIATTR_SPARSE_MMA_MASK
	.align		4
.L_218:
        /*0018*/ 	.byte	0x03, 0x50
        /*001a*/ 	.short	0x0000


	//----- nvinfo : EIATTR_MAXREG_COUNT
	.align		4
        /*001c*/ 	.byte	0x03, 0x1b
        /*001e*/ 	.short	0x00a8


	//----- nvinfo : EIATTR_MERCURY_ISA_VERSION
	.align		4
        /*0020*/ 	.byte	0x03, 0x5f
        /*0022*/ 	.short	0x0101


	//----- nvinfo : EIATTR_VRC_CTA_INIT_COUNT
	.align		4
        /*0024*/ 	.byte	0x02, 0x4a
	.zero		1
	.zero		1


	//----- nvinfo : EIATTR_EXIT_INSTR_OFFSETS
	.align		4
        /*0028*/ 	.byte	0x04, 0x1c
        /*002a*/ 	.short	(.L_220 - .L_219)


	//   ....[0]....
.L_219:
        /*002c*/ 	.word	0x00000010


	//----- nvinfo : EIATTR_MAX_THREADS
	.align		4
.L_220:
        /*0030*/ 	.byte	0x04, 0x05
        /*0032*/ 	.short	(.L_222 - .L_221)
.L_221:
        /*0034*/ 	.word	0x00000180
        /*0038*/ 	.word	0x00000001
        /*003c*/ 	.word	0x00000001


	//----- nvinfo : EIATTR_CBANK_PARAM_SIZE
	.align		4
.L_222:
        /*0040*/ 	.byte	0x03, 0x19
        /*0042*/ 	.short	0x0a80


	//----- nvinfo : EIATTR_PARAM_CBANK
	.align		4
        /*0044*/ 	.byte	0x04, 0x0a
        /*0046*/ 	.short	(.L_224 - .L_223)
	.align		4
.L_223:
        /*0048*/ 	.word	index@(.nv.constant0._ZN7cutlass13device_kernelIN5flash11enable_sm90INS1_16FlashAttnFwdSm90INS1_25CollectiveMainloopFwdSm90ILi2EN4cute5tupleIJNS5_1CILi1EEES8_S8_EEENS6_IJNS7_ILi64EEESA_SA_EEELi512ENS_6half_tEfNS_4arch4Sm90ELb0ELb1ELb1ELb1ELb0ELb0ELb0ELb0ELb0ELb1ELb1ELb0EEENS1_21CollectiveEpilogueFwdINS6_IJSA_NS7_ILi512EEESA_EEES9_SC_SE_Li256ELb1ELb1ELb1ELb0EEENS1_36VarlenDynamicPersistentTileSchedulerILi64ELi64ELi256ELi128ELb1ELb1ELb1ELb1ELb0ELb1EEEEEEEEEvNT_6ParamsE)
        /*004c*/ 	.short	0x0380
        /*004e*/ 	.short	0x0a80


	//----- nvinfo : EIATTR_SW_WAR
	.align		4
.L_224:
        /*0050*/ 	.byte	0x04, 0x36
        /*0052*/ 	.short	(.L_226 - .L_225)
.L_225:
        /*0054*/ 	.word	0x00000008
.L_226:


//--------------------- .nv.info._ZN7cutlass13device_kernelIN5flash11enable_sm90INS1_16FlashAttnFwdSm90INS1_25CollectiveMainloopFwdSm90ILi2EN4cute5tupleIJNS5_1CILi1EEES8_S8_EEENS6_IJNS7_ILi64EEESA_SA_EEELi512ENS_6half_tEfNS_4arch4Sm90ELb0ELb1ELb1ELb1ELb0ELb1ELb0ELb0ELb0ELb1ELb1ELb0EEENS1_21CollectiveEpilogueFwdINS6_IJSA_NS7_ILi512EEESA_EEES9_SC_SE_Li256ELb1ELb1ELb1ELb0EEENS1_36VarlenDynamicPersistentTileSchedulerILi64ELi64ELi256ELi128ELb1ELb1ELb1ELb1ELb0ELb1EEEEEEEEEvNT_6ParamsE --------------------------
	.section	.nv.info._ZN7cutlass13device_kernelIN5flash11enable_sm90INS1_16FlashAttnFwdSm90INS1_25CollectiveMainloopFwdSm90ILi2EN4cute5tupleIJNS5_1CILi1EEES8_S8_EEENS6_IJNS7_ILi64EEESA_SA_EEELi512ENS_6half_tEfNS_4arch4Sm90ELb0ELb1ELb1ELb1ELb0ELb1ELb0ELb0ELb0ELb1ELb1ELb0EEENS1_21CollectiveEpilogueFwdINS6_IJSA_NS7_ILi512EEESA_EEES9_SC_SE_Li256ELb1ELb1ELb1ELb0EEENS1_36VarlenDynamicPersistentTileSchedulerILi64ELi64ELi256ELi128ELb1ELb1ELb1ELb1ELb0ELb1EEEEEEEEEvNT_6ParamsE,"",@"SHT_CUDA_INFO"
	.sectionflags	@""
	.align	4


	//----- nvinfo : EIATTR_CUDA_API_VERSION
	.align		4
        /*0000*/ 	.byte	0x04, 0x37
        /*0002*/ 	.short	(.L_228 - .L_227)
.L_227:
        /*0004*/ 	.word	0x00000082


	//----- nvinfo : EIATTR_KPARAM_INFO
	.align		4
.L_228:
        /*0008*/ 	.byte	0x04, 0x17
        /*000a*/ 	.short	(.L_230 - .L_229)
.L_229:
        /*000c*/ 	.word	0x00000000
        /*0010*/ 	.short	0x0000
        /*0012*/ 	.short	0x0000
        /*0014*/ 	.byte	0x00, 0xf0, 0x01, 0x2a


	//----- nvinfo : EIATTR_SPARSE_MMA_MASK
	.align		4
.L_230:
        /*0018*/ 	.byte	0x03, 0x50
        /*001a*/ 	.short	0x0000


	//----- nvinfo : EIATTR_MAXREG_COUNT
	.align		4
        /*001c*/ 	.byte	0x03, 0x1b
        /*001e*/ 	.short	0x00a8


	//----- nvinfo : EIATTR_MERCURY_ISA_VERSION
	.align		4
        /*0020*/ 	.byte	0x03, 0x5f
        /*0022*/ 	.short	0x0101


	//----- nvinfo : EIATTR_VRC_CTA_INIT_COUNT
	.align		4
        /*0024*/ 	.byte	0x02, 0x4a
	.zero		1
	.zero		1


	//----- nvinfo : EIATTR_EXIT_INSTR_OFFSETS
	.align		4
        /*0028*/ 	.byte	0x04, 0x1c
        /*002a*/ 	.short	(.L_232 - .L_231)


	//   ....[0]....
.L_231:
        /*002c*/ 	.word	0x00000010


	//----- nvinfo : EIATTR_MAX_THREADS
	.align		4
.L_232:
        /*0030*/ 	.byte	0x04, 0x05
        /*0032*/ 	.short	(.L_234 - .L_233)
.L_233:
        /*0034*/ 	.word	0x00000180
        /*0038*/ 	.word	0x00000001
        /*003c*/ 	.word	0x00000001


	//----- nvinfo : EIATTR_CBANK_PARAM_SIZE
	.align		4
.L_234:
        /*0040*/ 	.byte	0x03, 0x19
        /*0042*/ 	.short	0x0a80


	//----- nvinfo : EIATTR_PARAM_CBANK
	.align		4
        /*0044*/ 	.byte	0x04, 0x0a
        /*0046*/ 	.short	(.L_236 - .L_235)
	.align		4
.L_235:
        /*0048*/ 	.word	index@(.nv.constant0._ZN7cutlass13device_kernelIN5flash11enable_sm90INS1_16FlashAttnFwdSm90INS1_25CollectiveMainloopFwdSm90ILi2EN4cute5tupleIJNS5_1CILi1EEES8_S8_EEENS6_IJNS7_ILi64EEESA_SA_EEELi512ENS_6half_tEfNS_4arch4Sm90ELb0ELb1ELb1ELb1ELb0ELb1ELb0ELb0ELb0ELb1ELb1ELb0EEENS1_21CollectiveEpilogueFwdINS6_IJSA_NS7_ILi512EEESA_EEES9_SC_SE_Li256ELb1ELb1ELb1ELb0EEENS1_36VarlenDynamicPersistentTileSchedulerILi64ELi64ELi256ELi128ELb1ELb1ELb1ELb1ELb0ELb1EEEEEEEEEvNT_6ParamsE)
        /*004c*/ 	.short	0x0380
        /*004e*/ 	.short	0x0a80


	//----- nvinfo : EIATTR_SW_WAR
	.align		4
.L_236:
        /*0050*/ 	.byte	0x04, 0x36
        /*0052*/ 	.short	(.L_238 - .L_237)
.L_237:
        /*0054*/ 	.word	0x00000008
.L_238:


//--------------------- .nv.info._ZN7cutlass13device_kernelIN5flash11enable_sm90INS1_16FlashAttnFwdSm90INS1_25CollectiveMainloopFwdSm90ILi2EN4cute5tupleIJNS5_1CILi1EEES8_S8_EEENS6_IJNS7_ILi64EEESA_SA_EEELi512ENS_6half_tEfNS_4arch4Sm90ELb0ELb1ELb1ELb1ELb0ELb0ELb1ELb0ELb0ELb1ELb1ELb0EEENS1_21CollectiveEpilogueFwdINS6_IJSA_NS7_ILi512EEESA_EEES9_SC_SE_Li256ELb1ELb1ELb1ELb0EEENS1_36VarlenDynamicPersistentTileSchedulerILi64ELi64ELi256ELi128ELb1ELb1ELb1ELb1ELb0ELb1EEEEEEEEEvNT_6ParamsE --------------------------
	.section	.nv.info._ZN7cutlass13device_kernelIN5flash11enable_sm90INS1_16FlashAttnFwdSm90INS1_25CollectiveMainloopFwdSm90ILi2EN4cute5tupleIJNS5_1CILi1EEES8_S8_EEENS6_IJNS7_ILi64EEESA_SA_EEELi512ENS_6half_tEfNS_4arch4Sm90ELb0ELb1ELb1ELb1ELb0ELb0ELb1ELb0ELb0ELb1ELb1ELb0EEENS1_21CollectiveEpilogueFwdINS6_IJSA_NS7_ILi512EEESA_EEES9_SC_SE_Li256ELb1ELb1ELb1ELb0EEENS1_36VarlenDynamicPersistentTileSchedulerILi64ELi64ELi256ELi128ELb1ELb1ELb1ELb1ELb0ELb1EEEEEEEEEvNT_6ParamsE,"",@"SHT_CUDA_INFO"
	.sectionflags	@""
	.align	4


	//----- nvinfo : EIATTR_CUDA_API_VERSION
	.align		4
        /*0000*/ 	.byte	0x04, 0x37
        /*0002*/ 	.short	(.L_240 - .L_239)
.L_239:
        /*0004*/ 	.word	0x00000082


	//----- nvinfo : EIATTR_KPARAM_INFO
	.align		4
.L_240:
        /*0008*/ 	.byte	0x04, 0x17
        /*000a*/ 	.short	(.L_242 - .L_241)
.L_241:
        /*000c*/ 	.word	0x00000000
        /*0010*/ 	.short	0x0000
        /*0012*/ 	.short	0x0000
        /*0014*/ 	.byte	0x00, 0xf0, 0x01, 0x2e


	//----- nvinfo : EIATTR_SPARSE_MMA_MASK
	.align		4
.L_242:
        /*0018*/ 	.byte	0x03, 0x50
        /*001a*/ 	.short	0x0000


	//----- nvinfo : EIATTR_MAXREG_COUNT
	.align		4
        /*001c*/ 	.byte	0x03, 0x1b
        /*001e*/ 	.short	0x00a8


	//----- nvinfo : EIATTR_MERCURY_ISA_VERSION
	.align		4
        /*0020*/ 	.byte	0x03, 0x5f
        /*0022*/ 	.short	0x0101


	//----- nvinfo : EIATTR_VRC_CTA_INIT_COUNT
	.align		4
        /*0024*/ 	.byte	0x02, 0x4a
	.zero		1
	.zero		1


	//----- nvinfo : EIATTR_EXIT_INSTR_OFFSETS
	.align		4
        /*0028*/ 	.byte	0x04, 0x1c
        /*002a*/ 	.short	(.L_244 - .L_243)


	//   ....[0]....
.L_243:
        /*002c*/ 	.word	0x00000010


	//----- nvinfo : EIATTR_MAX_THREADS
	.align		4
.L_244:
        /*0030*/ 	.byte	0x04, 0x05
        /*0032*/ 	.short	(.L_246 - .L_245)
.L_245:
        /*0034*/ 	.word	0x00000180
        /*0038*/ 	.word	0x00000001
        /*003c*/ 	.word	0x00000001


	//----- nvinfo : EIATTR_CBANK_PARAM_SIZE
	.align		4
.L_246:
        /*0040*/ 	.byte	0x03, 0x19
        /*0042*/ 	.short	0x0b80


	//----- nvinfo : EIATTR_PARAM_CBANK
	.align		4
        /*0044*/ 	.byte	0x04, 0x0a
        /*0046*/ 	.short	(.L_248 - .L_247)
	.align		4
.L_247:
        /*0048*/ 	.word	index@(.nv.constant0._ZN7cutlass13device_kernelIN5flash11enable_sm90INS1_16FlashAttnFwdSm90INS1_25CollectiveMainloopFwdSm90ILi2EN4cute5tupleIJNS5_1CILi1EEES8_S8_EEENS6_IJNS7_ILi64EEESA_SA_EEELi512ENS_6half_tEfNS_4arch4Sm90ELb0ELb1ELb1ELb1ELb0ELb0ELb1ELb0ELb0ELb1ELb1ELb0EEENS1_21CollectiveEpilogueFwdINS6_IJSA_NS7_ILi512EEESA_EEES9_SC_SE_Li256ELb1ELb1ELb1ELb0EEENS1_36VarlenDynamicPersistentTileSchedulerILi64ELi64ELi256ELi128ELb1ELb1ELb1ELb1ELb0ELb1EEEEEEEEEvNT_6ParamsE)
        /*004c*/ 	.short	0x0380
        /*004e*/ 	.short	0x0b80


	//----- nvinfo : EIATTR_SW_WAR
	.align		4
.L_248:
        /*0050*/ 	.byte	0x04, 0x36
        /*0052*/ 	.short	(.L_250 - .L_249)
.L_249:
        /*0054*/ 	.word	0x00000008
.L_250:


//--------------------- .nv.info._ZN7cutlass13device_kernelIN5flash11enable_sm90INS1_16FlashAttnFwdSm90INS1_25CollectiveMainloopFwdSm90ILi2EN4cute5tupleIJNS5_1CILi1EEES8_S8_EEENS6_IJNS7_ILi64EEESA_SA_EEELi512ENS_6half_tEfNS_4arch4Sm90ELb0ELb1ELb1ELb1ELb0ELb1ELb1ELb0ELb0ELb1ELb1ELb0EEENS1_21CollectiveEpilogueFwdINS6_IJSA_NS7_ILi512EEESA_EEES9_SC_SE_Li256ELb1ELb1ELb1ELb0EEENS1_36VarlenDynamicPersistentTileSchedulerILi64ELi64ELi256ELi128ELb1ELb1ELb1ELb1ELb0ELb1EEEEEEEEEvNT_6ParamsE --------------------------
	.section	.nv.info._ZN7cutlass13device_kernelIN5flash11enable_sm90INS1_16FlashAttnFwdSm90INS1_25CollectiveMainloopFwdSm90ILi2EN4cute5tupleIJNS5_1CILi1EEES8_S8_EEENS6_IJNS7_ILi64EEESA_SA_EEELi512ENS_6half_tEfNS_4arch4Sm90ELb0ELb1ELb1ELb1ELb0ELb1ELb1ELb0ELb0ELb1ELb1ELb0EEENS1_21CollectiveEpilogueFwdINS6_IJSA_NS7_ILi512EEESA_EEES9_SC_SE_Li256ELb1ELb1ELb1ELb0EEENS1_36VarlenDynamicPersistentTileSchedulerILi64ELi64ELi256ELi128ELb1ELb1ELb1ELb1ELb0ELb1EEEEEEEEEvNT_6ParamsE,"",@"SHT_CUDA_INFO"
	.sectionflags	@""
	.align	4


	//----- nvinfo : EIATTR_CUDA_API_VERSION
	.align		4
        /*0000*/ 	.byte	0x04, 0x37
        /*0002*/ 	.short	(.L_252 - .L_251)
.L_251:
        /*0004*/ 	.word	0x00000082


	//----- nvinfo : EIATTR_KPARAM_INFO
	.align		4
.L_252:
        /*0008*/ 	.byte	0x04, 0x17
        /*000a*/ 	.short	(.L_254 - .L_253)
.L_253:
        /*000c*/ 	.word	0x00000000
        /*0010*/ 	.short	0x0000
        /*0012*/ 	.short	0x0000
        /*0014*/ 	.byte	0x00, 0xf0, 0x01, 0x2e


	//----- nvinfo : EIATTR_SPARSE_MMA_MASK
	.align		4
.L_254:
        /*0018*/ 	.byte	0x03, 0x50
        /*001a*/ 	.short	0x0000


	//----- nvinfo : EIATTR_MAXREG_COUNT
	.align		4
        /*001c*/ 	.byte	0x03, 0x1b
        /*001e*/ 	.short	0x00a8


	//----- nvinfo : EIATTR_MERCURY_ISA_VERSION
	.align		4
        /*0020*/ 	.byte	0x03, 0x5f
        /*0022*/ 	.short	0x0101


	//----- nvinfo : EIATTR_VRC_CTA_INIT_COUNT
	.align		4
        /*0024*/ 	.byte	0x02, 0x4a
	.zero		1
	.zero		1


	//----- nvinfo : EIATTR_EXIT_INSTR_OFFSETS
	.align		4
        /*0028*/ 	.byte	0x04, 0x1c
        /*002a*/ 	.short	(.L_256 - .L_255)


	//   ....[0]....
.L_255:
        /*002c*/ 	.word	0x00000010


	//----- nvinfo : EIATTR_MAX_THREADS
	.align		4
.L_256:
        /*0030*/ 	.byte	0x04, 0x05
        /*0032*/ 	.short	(.L_258 - .L_257)
.L_257:
        /*0034*/ 	.word	0x00000180
        /*0038*/ 	.word	0x00000001
        /*003c*/ 	.word	0x00000001


	//----- nvinfo : EIATTR_CBANK_PARAM_SIZE
	.align		4
.L_258:
        /*0040*/ 	.byte	0x03, 0x19
        /*0042*/ 	.short	0x0b80


	//----- nvinfo : EIATTR_PARAM_CBANK
	.align		4
        /*0044*/ 	.byte	0x04, 0x0a
        /*0046*/ 	.short	(.L_260 - .L_259)
	.align		4
.L_259:
        /*0048*/ 	.word	index@(.nv.constant0._ZN7cutlass13device_kernelIN5flash11enable_sm90INS1_16FlashAttnFwdSm90INS1_25CollectiveMainloopFwdSm90ILi2EN4cute5tupleIJNS5_1CILi1EEES8_S8_EEENS6_IJNS7_ILi64EEESA_SA_EEELi512ENS_6half_tEfNS_4arch4Sm90ELb0ELb1ELb1ELb1ELb0ELb1ELb1ELb0ELb0ELb1ELb1ELb0EEENS1_21CollectiveEpilogueFwdINS6_IJSA_NS7_ILi512EEESA_EEES9_SC_SE_Li256ELb1ELb1ELb1ELb0EEENS1_36VarlenDynamicPersistentTileSchedulerILi64ELi64ELi256ELi128ELb1ELb1ELb1ELb1ELb0ELb1EEEEEEEEEvNT_6ParamsE)
        /*004c*/ 	.short	0x0380
        /*004e*/ 	.short	0x0b80


	//----- nvinfo : EIATTR_SW_WAR
	.align		4
.L_260:
        /*0050*/ 	.byte	0x04, 0x36
        /*0052*/ 	.short	(.L_262 - .L_261)
.L_261:
        /*0054*/ 	.word	0x00000008
.L_262:


//--------------------- .nv.info._ZN7cutlass13device_kernelIN5flash11enable_sm90INS1_16FlashAttnFwdSm90INS1_25CollectiveMainloopFwdSm90ILi2EN4cute5tupleIJNS5_1CILi1EEES8_S8_EEENS6_IJNS7_ILi64EEESA_SA_EEELi512ENS_6half_tEfNS_4arch4Sm90ELb1ELb0ELb1ELb0ELb0ELb0ELb0ELb0ELb0ELb1ELb1ELb0EEENS1_21CollectiveEpilogueFwdINS6_IJSA_NS7_ILi512EEESA_EEES9_SC_SE_Li256ELb0ELb1ELb1ELb0EEENS1_19SingleTileSchedulerILb0ELb1ELb1ELi64EEEEEEEEEvNT_6ParamsE --------------------------
	.section	.nv.info._ZN7cutlass13device_kernelIN5flash11enable_sm90INS1_16FlashAttnFwdSm90INS1_25CollectiveMainloopFwdSm90ILi2EN4cute5tupleIJNS5_1CILi1EEES8_S8_EEENS6_IJNS7_ILi64EEESA_SA_EEELi512ENS_6half_tEfNS_4arch4Sm90ELb1ELb0ELb1ELb0ELb0ELb0ELb0ELb0ELb0ELb1ELb1ELb0EEENS1_21CollectiveEpilogueFwdINS6_IJSA_NS7_ILi512EEESA_EEES9_SC_SE_Li256ELb0ELb1ELb1ELb0EEENS1_19SingleTileSchedulerILb0ELb1ELb1ELi64EEEEEEEEEvNT_6ParamsE,"",@"SHT_CUDA_INFO"
	.sectionflags	@""
	.align	4


	//----- nvinfo : EIATTR_CUDA_API_VERSION
	.align		4
        /*0000*/ 	.byte	0x04, 0x37
        /*0002*/ 	.short	(.L_264 - .L_263)
.L_263:
        /*0004*/ 	.word	0x00000082


	//----- nvinfo : EIATTR_KPARAM_INFO
	.align		4
.L_264:
        /*0008*/ 	.byte	0x04, 0x17
        /*000a*/ 	.short	(.L_266 - .L_265)
.L_265:
        /*000c*/ 	.word	0x00000000
        /*0010*/ 	.short	0x0000
        /*0012*/ 	.short	0x0000
        /*0014*/ 	.byte	0x00, 0xf0, 0x01, 0x28


	//----- nvinfo : EIATTR_SPARSE_MMA_MASK
	.align		4
.L_266:
        /*0018*/ 	.byte	0x03, 0x50
        /*001a*/ 	.short	0x0000


	//----- nvinfo : EIATTR_MAXREG_COUNT
	.align		4
        /*001c*/ 	.byte	0x03, 0x1b
        /*001e*/ 	.short	0x00a8


	//----- nvinfo : EIATTR_MERCURY_ISA_VERSION
	.align		4
        /*0020*/ 	.byte	0x03, 0x5f
        /*0022*/ 	.short	0x0101


	//----- nvinfo : EIATTR_VRC_CTA_INIT_COUNT
	.align		4
        /*0024*/ 	.byte	0x02, 0x4a
	.zero		1
	.zero		1


	//----- nvinfo : EIATTR_EXIT_INSTR_OFFSETS
	.align		4
        /*0028*/ 	.byte	0x04, 0x1c
        /*002a*/ 	.short	(.L_268 - .L_267)


	//   ....[0]....
.L_267:
        /*002c*/ 	.word	0x00000010


	//----- nvinfo : EIATTR_MAX_THREADS
	.align		4
.L_268:
        /*0030*/ 	.byte	0x04, 0x05
        /*0032*/ 	.short	(.L_270 - .L_269)
.L_269:
        /*0034*/ 	.word	0x00000180
        /*0038*/ 	.word	0x00000001
        /*003c*/ 	.word	0x00000001


	//----- nvinfo : EIATTR_CBANK_PARAM_SIZE
	.align		4
.L_270:
        /*0040*/ 	.byte	0x03, 0x19
        /*0042*/ 	.short	0x0a00


	//----- nvinfo : EIATTR_PARAM_CBANK
	.align		4
        /*0044*/ 	.byte	0x04, 0x0a
        /*0046*/ 	.short	(.L_272 - .L_271)
	.align		4
.L_271:
        /*0048*/ 	.word	index@(.nv.constant0._ZN7cutlass13device_kernelIN5flash11enable_sm90INS1_16FlashAttnFwdSm90INS1_25CollectiveMainloopFwdSm90ILi2EN4cute5tupleIJNS5_1CILi1EEES8_S8_EEENS6_IJNS7_ILi64EEESA_SA_EEELi512ENS_6half_tEfNS_4arch4Sm90ELb1ELb0ELb1ELb0ELb0ELb0ELb0ELb0ELb0ELb1ELb1ELb0EEENS1_21CollectiveEpilogueFwdINS6_IJSA_NS7_ILi512EEESA_EEES9_SC_SE_Li256ELb0ELb1ELb1ELb0EEENS1_19SingleTileSchedulerILb0ELb1ELb1ELi64EEEEEEEEEvNT_6ParamsE)
        /*004c*/ 	.short	0x0380
        /*004e*/ 	.short	0x0a00


	//----- nvinfo : EIATTR_SW_WAR
	.align		4
.L_272:
        /*0050*/ 	.byte	0x04, 0x36
        /*0052*/ 	.short	(.L_274 - .L_273)
.L_273:
        /*0054*/ 	.word	0x00000008
.L_274:


//--------------------- .nv.info._ZN7cutlass13device_kernelIN5flash11enable_sm90INS1_16FlashAttnFwdSm90INS1_25CollectiveMainloopFwdSm90ILi2EN4cute5tupleIJNS5_1CILi1EEES8_S8_EEENS6_IJNS7_ILi64EEESA_SA_EEELi512ENS_6half_tEfNS_4arch4Sm90ELb1ELb0ELb1ELb0ELb0ELb0ELb1ELb0ELb0ELb1ELb1ELb0EEENS1_21CollectiveEpilogueFwdINS6_IJSA_NS7_ILi512EEESA_EEES9_SC_SE_Li256ELb0ELb1ELb1ELb0EEENS1_19SingleTileSchedulerILb0ELb1ELb1ELi64EEEEEEEEEvNT_6ParamsE --------------------------
	.section	.nv.info._ZN7cutlass13device_kernelIN5flash11enable_sm90INS1_16FlashAttnFwdSm90INS1_25CollectiveMainloopFwdSm90ILi2EN4cute5tupleIJNS5_1CILi1EEES8_S8_EEENS6_IJNS7_ILi64EEESA_SA_EEELi512ENS_6half_tEfNS_4arch4Sm90ELb1ELb0ELb1ELb0ELb0ELb0ELb1ELb0ELb0ELb1ELb1ELb0EEENS1_21CollectiveEpilogueFwdINS6_IJSA_NS7_ILi512EEESA_EEES9_SC_SE_Li256ELb0ELb1ELb1ELb0EEENS1_19SingleTileSchedulerILb0ELb1ELb1ELi64EEEEEEEEEvNT_6ParamsE,"",@"SHT_CUDA_INFO"
	.sectionflags	@""
	.align	4


	//----- nvinfo : EIATTR_CUDA_API_VERSION
	.align		4
        /*0000*/ 	.byte	0x04, 0x37
        /*0002*/ 	.short	(.L_276 - .L_275)
.L_275:
        /*0004*/ 	.word	0x00000082


	//----- nvinfo : EIATTR_KPARAM_INFO
	.align		4
.L_276:
        /*0008*/ 	.byte	0x04, 0x17
        /*000a*/ 	.short	(.L_278 - .L_277)
.L_277:
        /*000c*/ 	.word	0x00000000
        /*0010*/ 	.short	0x0000
        /*0012*/ 	.short	0x0000
        /*0014*/ 	.byte	0x00, 0xf0, 0x01, 0x2c


	//----- nvinfo : EIATTR_SPARSE_MMA_MASK
	.align		4
.L_278:
        /*0018*/ 	.byte	0x03, 0x50
        /*001a*/ 	.short	0x0000


	//----- nvinfo : EIATTR_MAXREG_COUNT
	.align		4
        /*001c*/ 	.byte	0x03, 0x1b
        /*001e*/ 	.short	0x00a8


	//----- nvinfo : EIATTR_MERCURY_ISA_VERSION
	.align		4
        /*0020*/ 	.byte	0x03, 0x5f
        /*0022*/ 	.short	0x0101


	//----- nvinfo : EIATTR_VRC_CTA_INIT_COUNT
	.align		4
        /*0024*/ 	.byte	0x02, 0x4a
	.zero		1
	.zero		1


	//----- nvinfo : EIATTR_EXIT_INSTR_OFFSETS
	.align		4
        /*0028*/ 	.byte	0x04, 0x1c
        /*002a*/ 	.short	(.L_280 - .L_279)


	//   ....[0]....
.L_279:
        /*002c*/ 	.word	0x00000010


	//----- nvinfo : EIATTR_MAX_THREADS
	.align		4
.L_280:
        /*0030*/ 	.byte	0x04, 0x05
        /*0032*/ 	.short	(.L_282 - .L_281)
.L_281:
        /*0034*/ 	.word	0x00000180
        /*0038*/ 	.word	0x00000001
        /*003c*/ 	.word	0x00000001


	//----- nvinfo : EIATTR_CBANK_PARAM_SIZE
	.align		4
.L_282:
        /*0040*/ 	.byte	0x03, 0x19
        /*0042*/ 	.short	0x0b00


	//----- nvinfo : EIATTR_PARAM_CBANK
	.align		4
        /*0044*/ 	.byte	0x04, 0x0a
        /*0046*/ 	.short	(.L_284 - .L_283)
	.align		4
.L_283:
        /*0048*/ 	.word	index@(.nv.constant0._ZN7cutlass13device_kernelIN5flash11enable_sm90INS1_16FlashAttnFwdSm90INS1_25CollectiveMainloopFwdSm90ILi2EN4cute5tupleIJNS5_1CILi1EEES8_S8_EEENS6_IJNS7_ILi64EEESA_SA_EEELi512ENS_6half_tEfNS_4arch4Sm90ELb1ELb0ELb1ELb0ELb0ELb0ELb1ELb0ELb0ELb1ELb1ELb0EEENS1_21CollectiveEpilogueFwdINS6_IJSA_NS7_ILi512EEESA_EEES9_SC_SE_Li256ELb0ELb1ELb1ELb0EEENS1_19SingleTileSchedulerILb0ELb1ELb1ELi64EEEEEEEEEvNT_6ParamsE)
        /*004c*/ 	.short	0x0380
        /*004e*/ 	.short	0x0b00


	//----- nvinfo : EIATTR_SW_WAR
	.align		4
.L_284:
        /*0050*/ 	.byte	0x04, 0x36
        /*0052*/ 	.short	(.L_286 - .L_285)
.L_285:
        /*0054*/ 	.word	0x00000008
.L_286:


//--------------------- .nv.info._ZN7cutlass13device_kernelIN5flash11enable_sm90INS1_16FlashAttnFwdSm90INS1_25CollectiveMainloopFwdSm90ILi2EN4cute5tupleIJNS5_1CILi1EEES8_S8_EEENS6_IJNS7_ILi64EEESA_SA_EEELi512ENS_6half_tEfNS_4arch4Sm90ELb1ELb0ELb1ELb1ELb0ELb0ELb0ELb0ELb0ELb1ELb1ELb0EEENS1_21CollectiveEpilogueFwdINS6_IJSA_NS7_ILi512EEESA_EEES9_SC_SE_Li256ELb1ELb1ELb1ELb0EEENS1_36VarlenDynamicPersistentTileSchedulerILi64ELi64ELi256ELi128ELb1ELb1ELb1ELb1ELb1ELb1EEEEEEEEEvNT_6ParamsE --------------------------
	.section	.nv.info._ZN7cutlass13device_kernelIN5flash11enable_sm90INS1_16FlashAttnFwdSm90INS1_25CollectiveMainloopFwdSm90ILi2EN4cute5tupleIJNS5_1CILi1EEES8_S8_EEENS6_IJNS7_ILi64EEESA_SA_EEELi512ENS_6half_tEfNS_4arch4Sm90ELb1ELb0ELb1ELb1ELb0ELb0ELb0ELb0ELb0ELb1ELb1ELb0EEENS1_21CollectiveEpilogueFwdINS6_IJSA_NS7_ILi512EEESA_EEES9_SC_SE_Li256ELb1ELb1ELb1ELb0EEENS1_36VarlenDynamicPersistentTileSchedulerILi64ELi64ELi256ELi128ELb1ELb1ELb1ELb1ELb1ELb1EEEEEEEEEvNT_6ParamsE,"",@"SHT_CUDA_INFO"
	.sectionflags	@""
	.align	4


	//----- nvinfo : EIATTR_CUDA_API_VERSION
	.align		4
        /*0000*/ 	.byte	0x04, 0x37
        /*0002*/ 	.short	(.L_288 - .L_287)
.L_287:
        /*0004*/ 	.word	0x00000082


	//----- nvinfo : EIATTR_KPARAM_INFO
	.align		4
.L_288:
        /*0008*/ 	.byte	0x04, 0x17
        /*000a*/ 	.short	(.L_290 - .L_289)
.L_289:
        /*000c*/ 	.word	0x00000000
        /*0010*/ 	.short	0x0000
        /*0012*/ 	.short	0x0000
        /*0014*/ 	.byte	0x00, 0xf0, 0x01, 0x2a


	//----- nvinfo : EIATTR_SPARSE_MMA_MASK
	.align		4
.L_290:
        /*0018*/ 	.byte	0x03, 0x50
        /*001a*/ 	.short	0x0000


	//----- nvinfo : EIATTR_MAXREG_COUNT
	.align		4
        /*001c*/ 	.byte	0x03, 0x1b
        /*001e*/ 	.short	0x00a8


	//----- nvinfo : EIATTR_MERCURY_ISA_VERSION
	.align		4
        /*0020*/ 	.byte	0x03, 0x5f
        /*0022*/ 	.short	0x0101


	//----- nvinfo : EIATTR_VRC_CTA_INIT_COUNT
	.align		4
        /*0024*/ 	.byte	0x02, 0x4a
	.zero		1
	.zero		1


	//----- nvinfo : EIATTR_EXIT_INSTR_OFFSETS
	.align		4
        /*0028*/ 	.byte	0x04, 0x1c
        /*002a*/ 	.short	(.L_292 - .L_291)


	//   ....[0]....
.L_291:
        /*002c*/ 	.word	0x00000010


	//----- nvinfo : EIATTR_MAX_THREADS
	.align		4
.L_292:
        /*0030*/ 	.byte	0x04, 0x05
        /*0032*/ 	.short	(.L_294 - .L_293)
.L_293:
        /*0034*/ 	.word	0x00000180
        /*0038*/ 	.word	0x00000001
        /*003c*/ 	.word	0x00000001


	//----- nvinfo : EIATTR_CBANK_PARAM_SIZE
	.align		4
.L_294:
        /*0040*/ 	.byte	0x03, 0x19
        /*0042*/ 	.short	0x0a80


	//----- nvinfo : EIATTR_PARAM_CBANK
	.align		4
        /*0044*/ 	.byte	0x04, 0x0a
        /*0046*/ 	.short	(.L_296 - .L_295)
	.align		4
.L_295:
        /*0048*/ 	.word	index@(.nv.constant0._ZN7cutlass13device_kernelIN5flash11enable_sm90INS1_16FlashAttnFwdSm90INS1_25CollectiveMainloopFwdSm90ILi2EN4cute5tupleIJNS5_1CILi1EEES8_S8_EEENS6_IJNS7_ILi64EEESA_SA_EEELi512ENS_6half_tEfNS_4arch4Sm90ELb1ELb0ELb1ELb1ELb0ELb0ELb0ELb0ELb0ELb1ELb1ELb0EEENS1_21CollectiveEpilogueFwdINS6_IJSA_NS7_ILi512EEESA_EEES9_SC_SE_Li256ELb1ELb1ELb1ELb0EEENS1_36VarlenDynamicPersistentTileSchedulerILi64ELi64ELi256ELi128ELb1ELb1ELb1ELb1ELb1ELb1EEEEEEEEEvNT_6ParamsE)
        /*004c*/ 	.short	0x0380
        /*004e*/ 	.short	0x0a80


	//----- nvinfo : EIATTR_SW_WAR
	.align		4
.L_296:
        /*0050*/ 	.byte	0x04, 0x36
        /*0052*/ 	.short	(.L_298 - .L_297)
.L_297:
        /*0054*/ 	.word	0x00000008
.L_298:


//--------------------- .nv.info._ZN7cutlass13device_kernelIN5flash11enable_sm90INS1_16FlashAttnFwdSm90INS1_25CollectiveMainloopFwdSm90ILi2EN4cute5tupleIJNS5_1CILi1EEES8_S8_EEENS6_IJNS7_ILi64EEESA_SA_EEELi512ENS_6half_tEfNS_4arch4Sm90ELb1ELb0ELb1ELb1ELb0ELb1ELb0ELb0ELb0ELb1ELb1ELb0EEENS1_21CollectiveEpilogueFwdINS6_IJSA_NS7_ILi512EEESA_EEES9_SC_SE_Li256ELb1ELb1ELb1ELb0EEENS1_36VarlenDynamicPersistentTileSchedulerILi64ELi64ELi256ELi128ELb1ELb1ELb1ELb1ELb1ELb1EEEEEEEEEvNT_6ParamsE --------------------------
	.section	.nv.info._ZN7cutlass13device_kernelIN5flash11enable_sm90INS1_16FlashAttnFwdSm90INS1_25CollectiveMainloopFwdSm90ILi2EN4cute5tupleIJNS5_1CILi1EEES8_S8_EEENS6_IJNS7_ILi64EEESA_SA_EEELi512ENS_6half_tEfNS_4arch4Sm90ELb1ELb0ELb1ELb1ELb0ELb1ELb0ELb0ELb0ELb1ELb1ELb0EEENS1_21CollectiveEpilogueFwdINS6_IJSA_NS7_ILi512EEESA_EEES9_SC_SE_Li256ELb1ELb1ELb1ELb0EEENS1_36VarlenDynamicPersistentTileSchedulerILi64ELi64ELi256ELi128ELb1ELb1ELb1ELb1ELb1ELb1EEEEEEEEEvNT_6ParamsE,"",@"SHT_CUDA_INFO"
	.sectionflags	@""
	.align	4


	//----- nvinfo : EIATTR_CUDA_API_VERSION
	.align		4
        /*0000*/ 	.byte	0x04, 0x37
        /*0002*/ 	.short	(.L_300 - .L_299)
.L_299:
        /*0004*/ 	.word	0x00000082


	//----- nvinfo : EIATTR_KPARAM_INFO
	.align		4
.L_300:
        /*0008*/ 	.byte	0x04, 0x17
        /*000a*/ 	.short	(.L_302 - .L_301)
.L_301:
        /*000c*/ 	.word	0x00000000
        /*0010*/ 	.short	0x0000
        /*0012*/ 	.short	0x0000
        /*0014*/ 	.byte	0x00, 0xf0, 0x01, 0x2a


	//----- nvinfo : EIATTR_SPARSE_MMA_MASK
	.align		4
.L_302:
        /*0018*/ 	.byte	0x03, 0x50
        /*001a*/ 	.short	0x0000


	//----- nvinfo : EIATTR_MAXREG_COUNT
	.align		4
        /*001c*/ 	.byte	0x03, 0x1b
        /*001e*/ 	.short	0x00a8


	//----- nvinfo : EIATTR_MERCURY_ISA_VERSION
	.align		4
        /*0020*/ 	.byte	0x03, 0x5f
        /*0022*/ 	.short	0x0101


	//----- nvinfo : EIATTR_VRC_CTA_INIT_COUNT
	.align		4
        /*0024*/ 	.byte	0x02, 0x4a
	.zero		1
	.zero		1


	//----- nvinfo : EIATTR_EXIT_INSTR_OFFSETS
	.align		4
        /*0028*/ 	.byte	0x04, 0x1c
        /*002a*/ 	.short	(.L_304 - .L_303)


	//   ....[0]....
.L_303:
        /*002c*/ 	.word	0x00000010


	//----- nvinfo : EIATTR_MAX_THREADS
	.align		4
.L_304:
        /*0030*/ 	.byte	0x04, 0x05
        /*0032*/ 	.short	(.L_306 - .L_305)
.L_305:
        /*0034*/ 	.word	0x00000180
        /*0038*/ 	.word	0x00000001
        /*003c*/ 	.word	0x00000001


	//----- nvinfo : EIATTR_CBANK_PARAM_SIZE
	.align		4
.L_306:
        /*0040*/ 	.byte	0x03, 0x19
        /*0042*/ 	.short	0x0a80


	//----- nvinfo : EIATTR_PARAM_CBANK
	.align		4
        /*0044*/ 	.byte	0x04, 0x0a
        /*0046*/ 	.short	(.L_308 - .L_307)
	.align		4
.L_307:
        /*0048*/ 	.word	index@(.nv.constant0._ZN7cutlass13device_kernelIN5flash11enable_sm90INS1_16FlashAttnFwdSm90INS1_25CollectiveMainloopFwdSm90ILi2EN4cute5tupleIJNS5_1CILi1EEES8_S8_EEENS6_IJNS7_ILi64EEESA_SA_EEELi512ENS_6half_tEfNS_4arch4Sm90ELb1ELb0ELb1ELb1ELb0ELb1ELb0ELb0ELb0ELb1ELb1ELb0EEENS1_21CollectiveEpilogueFwdINS6_IJSA_NS7_ILi512EEESA_EEES9_SC_SE_Li256ELb1ELb1ELb1ELb0EEENS1_36VarlenDynamicPersistentTileSchedulerILi64ELi64ELi256ELi128ELb1ELb1ELb1ELb1ELb1ELb1EEEEEEEEEvNT_6ParamsE)
        /*004c*/ 	.short	0x0380
        /*004e*/ 	.short	0x0a80


	//----- nvinfo : EIATTR_SW_WAR
	.align		4
.L_308:
        /*0050*/ 	.byte	0x04, 0x36
        /*0052*/ 	.short	(.L_310 - .L_309)
.L_309:
        /*0054*/ 	.word	0x00000008
.L_310:


//--------------------- .nv.info._ZN7cutlass13device_kernelIN5flash11enable_sm90INS1_16FlashAttnFwdSm90INS1_25CollectiveMainloopFwdSm90ILi2EN4cute5tupleIJNS5_1CILi1EEES8_S8_EEENS6_IJNS7_ILi64EEESA_SA_EEELi512ENS_6half_tEfNS_4arch4Sm90ELb1ELb0ELb1ELb1ELb0ELb0ELb1ELb0ELb0ELb1ELb1ELb0EEENS1_21CollectiveEpilogueFwdINS6_IJSA_NS7_ILi512EEESA_EEES9_SC_SE_Li256ELb1ELb1ELb1ELb0EEENS1_36VarlenDynamicPersistentTileSchedulerILi64ELi64ELi256ELi128ELb1ELb1ELb1ELb1ELb1ELb1EEEEEEEEEvNT_6ParamsE --------------------------
	.section	.nv.info._ZN7cutlass13device_kernelIN5flash11enable_sm90INS1_16FlashAttnFwdSm90INS1_25CollectiveMainloopFwdSm90ILi2EN4cute5tupleIJNS5_1CILi1EEES8_S8_EEENS6_IJNS7_ILi64EEESA_SA_EEELi512ENS_6half_tEfNS_4arch4Sm90ELb1ELb0ELb1ELb1ELb0ELb0ELb1ELb0ELb0ELb1ELb1ELb0EEENS1_21CollectiveEpilogueFwdINS6_IJSA_NS7_ILi512EEESA_EEES9_SC_SE_Li256ELb1ELb1ELb1ELb0EEENS1_36VarlenDynamicPersistentTileSchedulerILi64ELi64ELi256ELi128ELb1ELb1ELb1ELb1ELb1ELb1EEEEEEEEEvNT_6ParamsE,"",@"SHT_CUDA_INFO"
	.sectionflags	@""
	.align	4


	//----- nvinfo : EIATTR_CUDA_API_VERSION
	.align		4
        /*0000*/ 	.byte	0x04, 0x37
        /*0002*/ 	.short	(.L_312 - .L_311)
.L_311:
        /*0004*/ 	.word	0x00000082


	//----- nvinfo : EIATTR_KPARAM_INFO
	.align		4
.L_312:
        /*0008*/ 	.byte	0x04, 0x17
        /*000a*/ 	.short	(.L_314 - .L_313)
.L_313:
        /*000c*/ 	.word	0x00000000
        /*0010*/ 	.short	0x0000
        /*0012*/ 	.short	0x0000
        /*0014*/ 	.byte	0x00, 0xf0, 0x01, 0x2e


	//----- nvinfo : EIATTR_SPARSE_MMA_MASK
	.align		4
.L_314:
        /*0018*/ 	.byte	0x03, 0x50
        /*001a*/ 	.short	0x0000


	//----- nvinfo : EIATTR_MAXREG_COUNT
	.align		4
        /*001c*/ 	.byte	0x03, 0x1b
        /*001e*/ 	.short	0x00a8


	//----- nvinfo : EIATTR_MERCURY_ISA_VERSION
	.align		4
        /*0020*/ 	.byte	0x03, 0x5f
        /*0022*/ 	.short	0x0101


	//----- nvinfo : EIATTR_VRC_CTA_INIT_COUNT
	.align		4
        /*0024*/ 	.byte	0x02, 0x4a
	.zero		1
	.zero		1


	//----- nvinfo : EIATTR_EXIT_INSTR_OFFSETS
	.align		4
        /*0028*/ 	.byte	0x04, 0x1c
        /*002a*/ 	.short	(.L_316 - .L_315)


	//   ....[0]....
.L_315:
        /*002c*/ 	.word	0x00000010


	//----- nvinfo : EIATTR_MAX_THREADS
	.align		4
.L_316:
        /*0030*/ 	.byte	0x04, 0x05
        /*0032*/ 	.short	(.L_318 - .L_317)
.L_317:
        /*0034*/ 	.word	0x00000180
        /*0038*/ 	.word	0x00000001
        /*003c*/ 	.word	0x00000001


	//----- nvinfo : EIATTR_CBANK_PARAM_SIZE
	.align		4
.L_318:
        /*0040*/ 	.byte	0x03, 0x19
        /*0042*/ 	.short	0x0b80


	//----- nvinfo : EIATTR_PARAM_CBANK
	.align		4
        /*0044*/ 	.byte	0x04, 0x0a
        /*0046*/ 	.short	(.L_320 - .L_319)
	.align		4
.L_319:
        /*0048*/ 	.word	index@(.nv.constant0._ZN7cutlass13device_kernelIN5flash11enable_sm90INS1_16FlashAttnFwdSm90INS1_25CollectiveMainloopFwdSm90ILi2EN4cute5tupleIJNS5_1CILi1EEES8_S8_EEENS6_IJNS7_ILi64EEESA_SA_EEELi512ENS_6half_tEfNS_4arch4Sm90ELb1ELb0ELb1ELb1ELb0ELb0ELb1ELb0ELb0ELb1ELb1ELb0EEENS1_21CollectiveEpilogueFwdINS6_IJSA_NS7_ILi512EEESA_EEES9_SC_SE_Li256ELb1ELb1ELb1ELb0EEENS1_36VarlenDynamicPersistentTileSchedulerILi64ELi64ELi256ELi128ELb1ELb1ELb1ELb1ELb1ELb1EEEEEEEEEvNT_6ParamsE)
        /*004c*/ 	.short	0x0380
        /*004e*/ 	.short	0x0b80


	//----- nvinfo : EIATTR_SW_WAR
	.align		4
.L_320:
        /*0050*/ 	.byte	0x04, 0x36
        /*0052*/ 	.short	(.L_322 - .L_321)
.L_321:
        /*0054*/ 	.word	0x00000008
.L_322:


//--------------------- .nv.info._ZN7cutlass13device_kernelIN5flash11enable_sm90INS1_16FlashAttnFwdSm90INS1_25CollectiveMainloopFwdSm90ILi2EN4cute5tupleIJNS5_1CILi1EEES8_S8_EEENS6_IJNS7_ILi64EEESA_SA_EEELi512ENS_6half_tEfNS_4arch4Sm90ELb1ELb0ELb1ELb1ELb0ELb1ELb1ELb0ELb0ELb1ELb1ELb0EEENS1_21CollectiveEpilogueFwdINS6_IJSA_NS7_ILi512EEESA_EEES9_SC_SE_Li256ELb1ELb1ELb1ELb0EEENS1_36VarlenDynamicPersistentTileSchedulerILi64ELi64ELi256ELi128ELb1ELb1ELb1ELb1ELb1ELb1EEEEEEEEEvNT_6ParamsE --------------------------
	.section	.nv.info._ZN7cutlass13device_kernelIN5flash11enable_sm90INS1_16FlashAttnFwdSm90INS1_25CollectiveMainloopFwdSm90ILi2EN4cute5tupleIJNS5_1CILi1EEES8_S8_EEENS6_IJNS7_ILi64EEESA_SA_EEELi512ENS_6half_tEfNS_4arch4Sm90ELb1ELb0ELb1ELb1ELb0ELb1ELb1ELb0ELb0ELb1ELb1ELb0EEENS1_21CollectiveEpilogueFwdINS6_IJSA_NS7_ILi512EEESA_EEES9_SC_SE_Li256ELb1ELb1ELb1ELb0EEENS1_36VarlenDynamicPersistentTileSchedulerILi64ELi64ELi256ELi128ELb1ELb1ELb1ELb1ELb1ELb1EEEEEEEEEvNT_6ParamsE,"",@"SHT_CUDA_INFO"
	.sectionflags	@""
	.align	4


	//----- nvinfo : EIATTR_CUDA_API_VERSION
	.align		4
        /*0000*/ 	.byte	0x04, 0x37
        /*0002*/ 	.short	(.L_324 - .L_323)
.L_323:
        /*0004*/ 	.word	0x00000082


	//----- nvinfo : EIATTR_KPARAM_INFO
	.align		4
.L_324:
        /*0008*/ 	.byte	0x04, 0x17
        /*000a*/ 	.short	(.L_326 - .L_325)
.L_325:
        /*000c*/ 	.word	0x00000000
        /*0010*/ 	.short	0x0000
        /*0012*/ 	.short	0x0000
        /*0014*/ 	.byte	0x00, 0xf0, 0x01, 0x2e


	//----- nvinfo : EIATTR_SPARSE_MMA_MASK
	.align		4
.L_326:
        /*0018*/ 	.byte	0x03, 0x50
        /*001a*/ 	.short	0x0000


	//----- nvinfo : EIATTR_MAXREG_COUNT
	.align		4
        /*001c*/ 	.byte	0x03, 0x1b
        /*001e*/ 	.short	0x00a8


	//----- nvinfo : EIATTR_MERCURY_ISA_VERSION
	.align		4
        /*0020*/ 	.byte	0x03, 0x5f
        /*0022*/ 	.short	0x0101


	//----- nvinfo : EIATTR_VRC_CTA_INIT_COUNT
	.align		4
        /*0024*/ 	.byte	0x02, 0x4a
	.zero		1
	.zero		1


	//----- nvinfo : EIATTR_EXIT_INSTR_OFFSETS
	.align		4
        /*0028*/ 	.byte	0x04, 0x1c
        /*002a*/ 	.short	(.L_328 - .L_327)


	//   ....[0]....
.L_327:
        /*002c*/ 	.word	0x00000010


	//----- nvinfo : EIATTR_MAX_THREADS
	.align		4
.L_328:
        /*0030*/ 	.byte	0x04, 0x05
        /*0032*/ 	.short	(.L_330 - .L_329)
.L_329:
        /*0034*/ 	.word	0x00000180
        /*0038*/ 	.word	0x00000001
        /*003c*/ 	.word	0x00000001


	//----- nvinfo : EIATTR_CBANK_PARAM_SIZE
	.align		4
.L_330:
        /*0040*/ 	.byte	0x03, 0x19
        /*0042*/ 	.short	0x0b80


	//----- nvinfo : EIATTR_PARAM_CBANK
	.align		4
        /*0044*/ 	.byte	0x04, 0x0a
        /*0046*/ 	.short	(.L_332 - .L_331)
	.align		4
.L_331:
        /*0048*/ 	.word	index@(.nv.constant0._ZN7cutlass13device_kernelIN5flash11enable_sm90INS1_16FlashAttnFwdSm90INS1_25CollectiveMainloopFwdSm90ILi2EN4cute5tupleIJNS5_1CILi1EEES8_S8_EEENS6_IJNS7_ILi64EEESA_SA_EEELi512ENS_6half_tEfNS_4arch4Sm90ELb1ELb0ELb1ELb1ELb0ELb1ELb1ELb0ELb0ELb1ELb1ELb0EEENS1_21CollectiveEpilogueFwdINS6_IJSA_NS7_ILi512EEESA_EEES9_SC_SE_Li256ELb1ELb1ELb1ELb0EEENS1_36VarlenDynamicPersistentTileSchedulerILi64ELi64ELi256ELi128ELb1ELb1ELb1ELb1ELb1ELb1EEEEEEEEEvNT_6ParamsE)
        /*004c*/ 	.short	0x0380
        /*004e*/ 	.short	0x0b80


	//----- nvinfo : EIATTR_SW_WAR
	.align		4
.L_332:
        /*0050*/ 	.byte	0x04, 0x36
        /*0052*/ 	.short	(.L_334 - .L_333)
.L_333:
        /*0054*/ 	.word	0x00000008
.L_334:


//--------------------- .nv.callgraph             --------------------------
	.section	.nv.callgraph,"",@"SHT_CUDA_CALLGRAPH"
	.align	4
	.sectionentsize	8
	.align		4
        /*0000*/ 	.word	0x00000000
	.align		4
        /*0004*/ 	.word	0xffffffff
	.align		4
        /*0008*/ 	.word	0x00000000
	.align		4
        /*000c*/ 	.word	0xfffffffe
	.align		4
        /*0010*/ 	.word	0x00000000
	.align		4
        /*0014*/ 	.word	0xfffffffd
	.align		4
        /*0018*/ 	.word	0x00000000
	.align		4
        /*001c*/ 	.word	0xfffffffc


//--------------------- .nv.constant4             --------------------------
	.section	.nv.constant4,"a",@progbits
	.align	8
	.align		8
.nv.constant4:
        /*0000*/ 	.dword	_ZN83_INTERNAL_4b3e648f_47_flash_fwd_hdim64_512_fp16_split_softcap_sm90_cu_744032ad_33804cuda3std3__45__cpo5beginE
	.align		8
        /*0008*/ 	.dword	_ZN83_INTERNAL_4b3e648f_47_flash_fwd_hdim64_512_fp16_split_softcap_sm90_cu_744032ad_33804cuda3std3__45__cpo3endE
	.align		8
        /*0010*/ 	.dword	_ZN83_INTERNAL_4b3e648f_47_flash_fwd_hdim64_512_fp16_split_softcap_sm90_cu_744032ad_33804cuda3std3__45__cpo6cbeginE
	.align		8
        /*0018*/ 	.dword	_ZN83_INTERNAL_4b3e648f_47_flash_fwd_hdim64_512_fp16_split_softcap_sm90_cu_744032ad_33804cuda3std3__45__cpo4cendE
	.align		8
        /*0020*/ 	.dword	_ZN83_INTERNAL_4b3e648f_47_flash_fwd_hdim64_512_fp16_split_softcap_sm90_cu_744032ad_33804cuda3std3__485_GLOBAL__N__4b3e648f_47_flash_fwd_hdim64_512_fp16_split_softcap_sm90_cu_744032ad_33806ignoreE
	.align		8
        /*0028*/ 	.dword	_ZN83_INTERNAL_4b3e648f_47_flash_fwd_hdim64_512_fp16_split_softcap_sm90_cu_744032ad_33804cuda3std3__419piecewise_constructE
	.align		8
        /*0030*/ 	.dword	_ZN83_INTERNAL_4b3e648f_47_flash_fwd_hdim64_512_fp16_split_softcap_sm90_cu_744032ad_33804cuda3std3__48in_placeE
	.align		8
        /*0038*/ 	.dword	_ZN83_INTERNAL_4b3e648f_47_flash_fwd_hdim64_512_fp16_split_softcap_sm90_cu_744032ad_33804cuda3std6ranges3__45__cpo4swapE
	.align		8
        /*0040*/ 	.dword	_ZN83_INTERNAL_4b3e648f_47_flash_fwd_hdim64_512_fp16_split_softcap_sm90_cu_744032ad_33804cuda3std6ranges3__45__cpo9iter_moveE
	.align		8
        /*0048*/ 	.dword	_ZN83_INTERNAL_4b3e648f_47_flash_fwd_hdim64_512_fp16_split_softcap_sm90_cu_744032ad_33804cute7productE
	.align		8
        /*0050*/ 	.dword	_ZN83_INTERNAL_4b3e648f_47_flash_fwd_hdim64_512_fp16_split_softcap_sm90_cu_744032ad_33804cute1_E


//--------------------- .text._ZN7cutlass13device_kernelIN5flash11enable_sm90INS1_16FlashAttnFwdSm90INS1_25CollectiveMainloopFwdSm90ILi2EN4cute5tupleIJNS5_1CILi1EEES8_S8_EEENS6_IJNS7_ILi64EEESA_SA_EEELi512ENS_6half_tEfNS_4arch4Sm90ELb0ELb0ELb1ELb0ELb0ELb0ELb0ELb0ELb0ELb1ELb1ELb0EEENS1_21CollectiveEpilogueFwdINS6_IJSA_NS7_ILi512EEESA_EEES9_SC_SE_Li256ELb0ELb1ELb1ELb0EEENS1_19SingleTileSchedulerILb0ELb1ELb1ELi64EEEEEEEEEvNT_6ParamsE --------------------------
	.section	.text._ZN7cutlass13device_kernelIN5flash11enable_sm90INS1_16FlashAttnFwdSm90INS1_25CollectiveMainloopFwdSm90ILi2EN4cute5tupleIJNS5_1CILi1EEES8_S8_EEENS6_IJNS7_ILi64EEESA_SA_EEELi512ENS_6half_tEfNS_4arch4Sm90ELb0ELb0ELb1ELb0ELb0ELb0ELb0ELb0ELb0ELb1ELb1ELb0EEENS1_21CollectiveEpilogueFwdINS6_IJSA_NS7_ILi512EEESA_EEES9_SC_SE_Li256ELb0ELb1ELb1ELb0EEENS1_19SingleTileSchedulerILb0ELb1ELb1ELi64EEEEEEEEEvNT_6ParamsE,"ax",@progbits
	.align	128
.text._ZN7cutlass13device_kernelIN5flash11enable_sm90INS1_16FlashAttnFwdSm90INS1_25CollectiveMainloopFwdSm90ILi2EN4cute5tupleIJNS5_1CILi1EEES8_S8_EEENS6_IJNS7_ILi64EEESA_SA_EEELi512ENS_6half_tEfNS_4arch4Sm90ELb0ELb0ELb1ELb0ELb0ELb0ELb0ELb0ELb0ELb1ELb1ELb0EEENS1_21CollectiveEpilogueFwdINS6_IJSA_NS7_ILi512EEESA_EEES9_SC_SE_Li256ELb0ELb1ELb1ELb0EEENS1_19SingleTileSchedulerILb0ELb1ELb1ELi64EEEEEEEEEvNT_6ParamsE:
        .type           _ZN7cutlass13device_kernelIN5flash11enable_sm90INS1_16FlashAttnFwdSm90INS1_25CollectiveMainloopFwdSm90ILi2EN4cute5tupleIJNS5_1CILi1EEES8_S8_EEENS6_IJNS7_ILi64EEESA_SA_EEELi512ENS_6half_tEfNS_4arch4Sm90ELb0ELb0ELb1ELb0ELb0ELb0ELb0ELb0ELb0ELb1ELb1ELb0EEENS1_21CollectiveEpilogueFwdINS6_IJSA_NS7_ILi512EEESA_EEES9_SC_SE_Li256ELb0ELb1ELb1ELb0EEENS1_19SingleTileSchedulerILb0ELb1ELb1ELi64EEEEEEEEEvNT_6ParamsE,@function
        .size           _ZN7cutlass13device_kernelIN5flash11enable_sm90INS1_16FlashAttnFwdSm90INS1_25CollectiveMainloopFwdSm90ILi2EN4cute5tupleIJNS5_1CILi1EEES8_S8_EEENS6_IJNS7_ILi64EEESA_SA_EEELi512ENS_6half_tEfNS_4arch4Sm90ELb0ELb0ELb1ELb0ELb0ELb0ELb0ELb0ELb0ELb1ELb1ELb0EEENS1_21CollectiveEpilogueFwdINS6_IJSA_NS7_ILi512EEESA_EEES9_SC_SE_Li256ELb0ELb1ELb1ELb0EEENS1_19SingleTileSchedulerILb0ELb1ELb1ELi64EEEEEEEEEvNT_6ParamsE,(.L_x_18 - _ZN7cutlass13device_kernelIN5flash11enable_sm90INS1_16FlashAttnFwdSm90INS1_25CollectiveMainloopFwdSm90ILi2EN4cute5tupleIJNS5_1CILi1EEES8_S8_EEENS6_IJNS7_ILi64EEESA_SA_EEELi512ENS_6half_tEfNS_4arch4Sm90ELb0ELb0ELb1ELb0ELb0ELb0ELb0ELb0ELb0ELb1ELb1ELb0EEENS1_21CollectiveEpilogueFwdINS6_IJSA_NS7_ILi512EEESA_EEES9_SC_SE_Li256ELb0ELb1ELb1ELb0EEENS1_19SingleTileSchedulerILb0ELb1ELb1ELi64EEEEEEEEEvNT_6ParamsE)
        .other          _ZN7cutlass13device_kernelIN5flash11enable_sm90INS1_16FlashAttnFwdSm90INS1_25CollectiveMainloopFwdSm90ILi2EN4cute5tupleIJNS5_1CILi1EEES8_S8_EEENS6_IJNS7_ILi64EEESA_SA_EEELi512ENS_6half_tEfNS_4arch4Sm90ELb0ELb0ELb1ELb0ELb0ELb0ELb0ELb0ELb0ELb1ELb1ELb0EEENS1_21CollectiveEpilogueFwdINS6_IJSA_NS7_ILi512EEESA_EEES9_SC_SE_Li256ELb0ELb1ELb1ELb0EEENS1_19SingleTileSchedulerILb0ELb1ELb1ELi64EEEEEEEEEvNT_6ParamsE,@"STO_CUDA_ENTRY STV_DEFAULT"
_ZN7cutlass13device_kernelIN5flash11enable_sm90INS1_16FlashAttnFwdSm90INS1_25CollectiveMainloopFwdSm90ILi2EN4cute5tupleIJNS5_1CILi1EEES8_S8_EEENS6_IJNS7_ILi64EEESA_SA_EEELi512ENS_6half_tEfNS_4arch4Sm90ELb0ELb0ELb1ELb0ELb0ELb0ELb0ELb0ELb0ELb1ELb1ELb0EEENS1_21CollectiveEpilogueFwdINS6_IJSA_NS7_ILi512EEESA_EEES9_SC_SE_Li256ELb0ELb1ELb1ELb0EEENS1_19SingleTileSchedulerILb0ELb1ELb1ELi64EEEEEEEEEvNT_6ParamsE:
[----:B------:R-:W-:Y:S01]  /*0000*/  LDC R1, c[0x0][0x37c] ;  /* 0x0000df00ff017b82 */ /* 0x000fe20000000800 */
[----:B------:R-:W-:Y:S05]  /*0010*/  EXIT ;  /* 0x000000000000794d */ /* 0x000fea0003800000 */
.L_x_0:
[----:B------:R-:W-:-:S00]  /*0020*/  BRA `(.L_x_0) ;  /* 0xfffffffc00fc7947 */ /* 0x000fc0000383ffff */
[----:B------:R-:W-:-:S00]  /*0030*/  NOP ;  /* 0x0000000000007918 */ /* 0x000fc00000000000 */
        /* <DEDUP_REMOVED lines=12> */
.L_x_18:


//--------------------- .text._ZN7cutlass13device_kernelIN5flash11enable_sm90INS1_16FlashAttnFwdSm90INS1_25CollectiveMainloopFwdSm90ILi2EN4cute5tupleIJNS5_1CILi1EEES8_S8_EEENS6_IJNS7_ILi64EEESA_SA_EEELi512ENS_6half_tEfNS_4arch4Sm90ELb0ELb0ELb1ELb0ELb0ELb0ELb1ELb0ELb0ELb1ELb1ELb0EEENS1_21CollectiveEpilogueFwdINS6_IJSA_NS7_ILi512EEESA_EEES9_SC_SE_Li256ELb0ELb1ELb1ELb0EEENS1_19SingleTileSchedulerILb0ELb1ELb1ELi64EEEEEEEEEvNT_6ParamsE --------------------------
	.section	.text._ZN7cutlass13device_kernelIN5flash11enable_sm90INS1_16FlashAttnFwdSm90INS1_25CollectiveMainloopFwdSm90ILi2EN4cute5tupleIJNS5_1CILi1EEES8_S8_EEENS6_IJNS7_ILi64EEESA_SA_EEELi512ENS_6half_tEfNS_4arch4Sm90ELb0ELb0ELb1ELb0ELb0ELb0ELb1ELb0ELb0ELb1ELb1ELb0EEENS1_21CollectiveEpilogueFwdINS6_IJSA_NS7_ILi512EEESA_EEES9_SC_SE_Li256ELb0ELb1ELb1ELb0EEENS1_19SingleTileSchedulerILb0ELb1ELb1ELi64EEEEEEEEEvNT_6ParamsE,"ax",@progbits
	.align	128
.text._ZN7cutlass13device_kernelIN5flash11enable_sm90INS1_16FlashAttnFwdSm90INS1_25CollectiveMainloopFwdSm90ILi2EN4cute5tupleIJNS5_1CILi1EEES8_S8_EEENS6_IJNS7_ILi64EEESA_SA_EEELi512ENS_6half_tEfNS_4arch4Sm90ELb0ELb0ELb1ELb0ELb0ELb0ELb1ELb0ELb0ELb1ELb1ELb0EEENS1_21CollectiveEpilogueFwdINS6_IJSA_NS7_ILi512EEESA_EEES9_SC_SE_Li256ELb0ELb1ELb1ELb0EEENS1_19SingleTileSchedulerILb0ELb1ELb1ELi64EEEEEEEEEvNT_6ParamsE:
        .type           _ZN7cutlass13device_kernelIN5flash11enable_sm90INS1_16FlashAttnFwdSm90INS1_25CollectiveMainloopFwdSm90ILi2EN4cute5tupleIJNS5_1CILi1EEES8_S8_EEENS6_IJNS7_ILi64EEESA_SA_EEELi512ENS_6half_tEfNS_4arch4Sm90ELb0ELb0ELb1ELb0ELb0ELb0ELb1ELb0ELb0ELb1ELb1ELb0EEENS1_21CollectiveEpilogueFwdINS6_IJSA_NS7_ILi512EEESA_EEES9_SC_SE_Li256ELb0ELb1ELb1ELb0EEENS1_19SingleTileSchedulerILb0ELb1ELb1ELi64EEEEEEEEEvNT_6ParamsE,@function
        .size           _ZN7cutlass13device_kernelIN5flash11enable_sm90INS1_16FlashAttnFwdSm90INS1_25CollectiveMainloopFwdSm90ILi2EN4cute5tupleIJNS5_1CILi1EEES8_S8_EEENS6_IJNS7_ILi64EEESA_SA_EEELi512ENS_6half_tEfNS_4arch4Sm90ELb0ELb0ELb1ELb0ELb0ELb0ELb1ELb0ELb0ELb1ELb1ELb0EEENS1_21CollectiveEpilogueFwdINS6_IJSA_NS7_ILi512EEESA_EEES9_SC_SE_Li256ELb0ELb1ELb1ELb0EEENS1_19SingleTileSchedulerILb0ELb1ELb1ELi64EEEEEEEEEvNT_6ParamsE,(.L_x_19 - _ZN7cutlass13device_kernelIN5flash11enable_sm90INS1_16FlashAttnFwdSm90INS1_25CollectiveMainloopFwdSm90ILi2EN4cute5tupleIJNS5_1CILi1EEES8_S8_EEENS6_IJNS7_ILi64EEESA_SA_EEELi512ENS_6half_tEfNS_4arch4Sm90ELb0ELb0ELb1ELb0ELb0ELb0ELb1ELb0ELb0ELb1ELb1ELb0EEENS1_21CollectiveEpilogueFwdINS6_IJSA_NS7_ILi512EEESA_EEES9_SC_SE_Li256ELb0ELb1ELb1ELb0EEENS1_19SingleTileSchedulerILb0ELb1ELb1ELi64EEEEEEEEEvNT_6ParamsE)
        .other          _ZN7cutlass13device_kernelIN5flash11enable_sm90INS1_16FlashAttnFwdSm90INS1_25CollectiveMainloopFwdSm90ILi2EN4cute5tupleIJNS5_1CILi1EEES8_S8_EEENS6_IJNS7_ILi64EEESA_SA_EEELi512ENS_6half_tEfNS_4arch4Sm90ELb0ELb0ELb1ELb0ELb0ELb0ELb1ELb0ELb0ELb1ELb1ELb0EEENS1_21CollectiveEpilogueFwdINS6_IJSA_NS7_ILi512EEESA_EEES9_SC_SE_Li256ELb0ELb1ELb1ELb0EEENS1_19SingleTileSchedulerILb0ELb1ELb1ELi64EEEEEEEEEvNT_6ParamsE,@"STO_CUDA_ENTRY STV_DEFAULT"
_ZN7cutlass13device_kernelIN5flash11enable_sm90INS1_16FlashAttnFwdSm90INS1_25CollectiveMainloopFwdSm90ILi2EN4cute5tupleIJNS5_1CILi1EEES8_S8_EEENS6_IJNS7_ILi64EEESA_SA_EEELi512ENS_6half_tEfNS_4arch4Sm90ELb0ELb0ELb1ELb0ELb0ELb0ELb1ELb0ELb0ELb1ELb1ELb0EEENS1_21CollectiveEpilogueFwdINS6_IJSA_NS7_ILi512EEESA_EEES9_SC_SE_Li256ELb0ELb1ELb1ELb0EEENS1_19SingleTileSchedulerILb0ELb1ELb1ELi64EEEEEEEEEvNT_6ParamsE:
[----:B------:R-:W-:Y:S01]  /*0000*/  LDC R1, c[0x0][0x37c] ;  /* 0x0000df00ff017b82 */ /* 0x000fe20000000800 */
[----:B------:R-:W-:Y:S05]  /*0010*/  EXIT ;  /* 0x000000000000794d */ /* 0x000fea0003800000 */
.L_x_1:
        /* <DEDUP_REMOVED lines=14> */
.L_x_19:


//--------------------- .text._ZN7cutlass13device_kernelIN5flash11enable_sm90INS1_16FlashAttnFwdSm90INS1_25CollectiveMainloopFwdSm90ILi2EN4cute5tupleIJNS5_1CILi1EEES8_S8_EEENS6_IJNS7_ILi64EEESA_SA_EEELi512ENS_6half_tEfNS_4arch4Sm90ELb0ELb0ELb1ELb1ELb0ELb0ELb0ELb0ELb0ELb1ELb1ELb0EEENS1_21CollectiveEpilogueFwdINS6_IJSA_NS7_ILi512EEESA_EEES9_SC_SE_Li256ELb1ELb1ELb1ELb0EEENS1_36VarlenDynamicPersistentTileSchedulerILi64ELi64ELi256ELi128ELb1ELb1ELb1ELb0ELb1ELb1EEEEEEEEEvNT_6ParamsE --------------------------
	.section	.text._ZN7cutlass13device_kernelIN5flash11enable_sm90INS1_16FlashAttnFwdSm90INS1_25CollectiveMainloopFwdSm90ILi2EN4cute5tupleIJNS5_1CILi1EEES8_S8_EEENS6_IJNS7_ILi64EEESA_SA_EEELi512ENS_6half_tEfNS_4arch4Sm90ELb0ELb0ELb1ELb1ELb0ELb0ELb0ELb0ELb0ELb1ELb1ELb0EEENS1_21CollectiveEpilogueFwdINS6_IJSA_NS7_ILi512EEESA_EEES9_SC_SE_Li256ELb1ELb1ELb1ELb0EEENS1_36VarlenDynamicPersistentTileSchedulerILi64ELi64ELi256ELi128ELb1ELb1ELb1ELb0ELb1ELb1EEEEEEEEEvNT_6ParamsE,"ax",@progbits
	.align	128
.text._ZN7cutlass13device_kernelIN5flash11enable_sm90INS1_16FlashAttnFwdSm90INS1_25CollectiveMainloopFwdSm90ILi2EN4cute5tupleIJNS5_1CILi1EEES8_S8_EEENS6_IJNS7_ILi64EEESA_SA_EEELi512ENS_6half_tEfNS_4arch4Sm90ELb0ELb0ELb1ELb1ELb0ELb0ELb0ELb0ELb0ELb1ELb1ELb0EEENS1_21CollectiveEpilogueFwdINS6_IJSA_NS7_ILi512EEESA_EEES9_SC_SE_Li256ELb1ELb1ELb1ELb0EEENS1_36VarlenDynamicPersistentTileSchedulerILi64ELi64ELi256ELi128ELb1ELb1ELb1ELb0ELb1ELb1EEEEEEEEEvNT_6ParamsE:
        .type           _ZN7cutlass13device_kernelIN5flash11enable_sm90INS1_16FlashAttnFwdSm90INS1_25CollectiveMainloopFwdSm90ILi2EN4cute5tupleIJNS5_1CILi1EEES8_S8_EEENS6_IJNS7_ILi64EEESA_SA_EEELi512ENS_6half_tEfNS_4arch4Sm90ELb0ELb0ELb1ELb1ELb0ELb0ELb0ELb0ELb0ELb1ELb1ELb0EEENS1_21CollectiveEpilogueFwdINS6_IJSA_NS7_ILi512EEESA_EEES9_SC_SE_Li256ELb1ELb1ELb1ELb0EEENS1_36VarlenDynamicPersistentTileSchedulerILi64ELi64ELi256ELi128ELb1ELb1ELb1ELb0ELb1ELb1EEEEEEEEEvNT_6ParamsE,@function
        .size           _ZN7cutlass13device_kernelIN5flash11enable_sm90INS1_16FlashAttnFwdSm90INS1_25CollectiveMainloopFwdSm90ILi2EN4cute5tupleIJNS5_1CILi1EEES8_S8_EEENS6_IJNS7_ILi64EEESA_SA_EEELi512ENS_6half_tEfNS_4arch4Sm90ELb0ELb0ELb1ELb1ELb0ELb0ELb0ELb0ELb0ELb1ELb1ELb0EEENS1_21CollectiveEpilogueFwdINS6_IJSA_NS7_ILi512EEESA_EEES9_SC_SE_Li256ELb1ELb1ELb1ELb0EEENS1_36VarlenDynamicPersistentTileSchedulerILi64ELi64ELi256ELi128ELb1ELb1ELb1ELb0ELb1ELb1EEEEEEEEEvNT_6ParamsE,(.L_x_20 - _ZN7cutlass13device_kernelIN5flash11enable_sm90INS1_16FlashAttnFwdSm90INS1_25CollectiveMainloopFwdSm90ILi2EN4cute5tupleIJNS5_1CILi1EEES8_S8_EEENS6_IJNS7_ILi64EEESA_SA_EEELi512ENS_6half_tEfNS_4arch4Sm90ELb0ELb0ELb1ELb1ELb0ELb0ELb0ELb0ELb0ELb1ELb1ELb0EEENS1_21CollectiveEpilogueFwdINS6_IJSA_NS7_ILi512EEESA_EEES9_SC_SE_Li256ELb1ELb1ELb1ELb0EEENS1_36VarlenDynamicPersistentTileSchedulerILi64ELi64ELi256ELi128ELb1ELb1ELb1ELb0ELb1ELb1EEEEEEEEEvNT_6ParamsE)
        .other          _ZN7cutlass13device_kernelIN5flash11enable_sm90INS1_16FlashAttnFwdSm90INS1_25CollectiveMainloopFwdSm90ILi2EN4cute5tupleIJNS5_1CILi1EEES8_S8_EEENS6_IJNS7_ILi64EEESA_SA_EEELi512ENS_6half_tEfNS_4arch4Sm90ELb0ELb0ELb1ELb1ELb0ELb0ELb0ELb0ELb0ELb1ELb1ELb0EEENS1_21CollectiveEpilogueFwdINS6_IJSA_NS7_ILi512EEESA_EEES9_SC_SE_Li256ELb1ELb1ELb1ELb0EEENS1_36VarlenDynamicPersistentTileSchedulerILi64ELi64ELi256ELi128ELb1ELb1ELb1ELb0ELb1ELb1EEEEEEEEEvNT_6ParamsE,@"STO_CUDA_ENTRY STV_DEFAULT"
_ZN7cutlass13device_kernelIN5flash11enable_sm90INS1_16FlashAttnFwdSm90INS1_25CollectiveMainloopFwdSm90ILi2EN4cute5tupleIJNS5_1CILi1EEES8_S8_EEENS6_IJNS7_ILi64EEESA_SA_EEELi512ENS_6half_tEfNS_4arch4Sm90ELb0ELb0ELb1ELb1ELb0ELb0ELb0ELb0ELb0ELb1ELb1ELb0EEENS1_21CollectiveEpilogueFwdINS6_IJSA_NS7_ILi512EEESA_EEES9_SC_SE_Li256ELb1ELb1ELb1ELb0EEENS1_36VarlenDynamicPersistentTileSchedulerILi64ELi64ELi256ELi128ELb1ELb1ELb1ELb0ELb1ELb1EEEEEEEEEvNT_6ParamsE:
[----:B------:R-:W-:Y:S01]  /*0000*/  LDC R1, c[0x0][0x37c] ;  /* 0x0000df00ff017b82 */ /* 0x000fe20000000800 */
[----:B------:R-:W-:Y:S05]  /*0010*/  EXIT ;  /* 0x000000000000794d */ /* 0x000fea0003800000 */
.L_x_2:
        /* <DEDUP_REMOVED lines=14> */
.L_x_20:


//--------------------- .text._ZN7cutlass13device_kernelIN5flash11enable_sm90INS1_16FlashAttnFwdSm90INS1_25CollectiveMainloopFwdSm90ILi2EN4cute5tupleIJNS5_1CILi1EEES8_S8_EEENS6_IJNS7_ILi64EEESA_SA_EEELi512ENS_6half_tEfNS_4arch4Sm90ELb0ELb0ELb1ELb1ELb0ELb1ELb0ELb0ELb0ELb1ELb1ELb0EEENS1_21CollectiveEpilogueFwdINS6_IJSA_NS7_ILi512EEESA_EEES9_SC_SE_Li256ELb1ELb1ELb1ELb0EEENS1_36VarlenDynamicPersistentTileSchedulerILi64ELi64ELi256ELi128ELb1ELb1ELb1ELb0ELb1ELb1EEEEEEEEEvNT_6ParamsE --------------------------
	.section	.text._ZN7cutlass13device_kernelIN5flash11enable_sm90INS1_16FlashAttnFwdSm90INS1_25CollectiveMainloopFwdSm90ILi2EN4cute5tupleIJNS5_1CILi1EEES8_S8_EEENS6_IJNS7_ILi64EEESA_SA_EEELi512ENS_6half_tEfNS_4arch4Sm90ELb0ELb0ELb1ELb1ELb0ELb1ELb0ELb0ELb0ELb1ELb1ELb0EEENS1_21CollectiveEpilogueFwdINS6_IJSA_NS7_ILi512EEESA_EEES9_SC_SE_Li256ELb1ELb1ELb1ELb0EEENS1_36VarlenDynamicPersistentTileSchedulerILi64ELi64ELi256ELi128ELb1ELb1ELb1ELb0ELb1ELb1EEEEEEEEEvNT_6ParamsE,"ax",@progbits
	.align	128
.text._ZN7cutlass13device_kernelIN5flash11enable_sm90INS1_16FlashAttnFwdSm90INS1_25CollectiveMainloopFwdSm90ILi2EN4cute5tupleIJNS5_1CILi1EEES8_S8_EEENS6_IJNS7_ILi64EEESA_SA_EEELi512ENS_6half_tEfNS_4arch4Sm90ELb0ELb0ELb1ELb1ELb0ELb1ELb0ELb0ELb0ELb1ELb1ELb0EEENS1_21CollectiveEpilogueFwdINS6_IJSA_NS7_ILi512EEESA_EEES9_SC_SE_Li256ELb1ELb1ELb1ELb0EEENS1_36VarlenDynamicPersistentTileSchedulerILi64ELi64ELi256ELi128ELb1ELb1ELb1ELb0ELb1ELb1EEEEEEEEEvNT_6ParamsE:
        .type           _ZN7cutlass13device_kernelIN5flash11enable_sm90INS1_16FlashAttnFwdSm90INS1_25CollectiveMainloopFwdSm90ILi2EN4cute5tupleIJNS5_1CILi1EEES8_S8_EEENS6_IJNS7_ILi64EEESA_SA_EEELi512ENS_6half_tEfNS_4arch4Sm90ELb0ELb0ELb1ELb1ELb0ELb1ELb0ELb0ELb0ELb1ELb1ELb0EEENS1_21CollectiveEpilogueFwdINS6_IJSA_NS7_ILi512EEESA_EEES9_SC_SE_Li256ELb1ELb1ELb1ELb0EEENS1_36VarlenDynamicPersistentTileSchedulerILi64ELi64ELi256ELi128ELb1ELb1ELb1ELb0ELb1ELb1EEEEEEEEEvNT_6ParamsE,@function
        .size           _ZN7cutlass13device_kernelIN5flash11enable_sm90INS1_16FlashAttnFwdSm90INS1_25CollectiveMainloopFwdSm90ILi2EN4cute5tupleIJNS5_1CILi1EEES8_S8_EEENS6_IJNS7_ILi64EEESA_SA_EEELi512ENS_6half_tEfNS_4arch4Sm90ELb0ELb0ELb1ELb1ELb0ELb1ELb0ELb0ELb0ELb1ELb1ELb0EEENS1_21CollectiveEpilogueFwdINS6_IJSA_NS7_ILi512EEESA_EEES9_SC_SE_Li256ELb1ELb1ELb1ELb0EEENS1_36VarlenDynamicPersistentTileSchedulerILi64ELi64ELi256ELi128ELb1ELb1ELb1ELb0ELb1ELb1EEEEEEEEEvNT_6ParamsE,(.L_x_21 - _ZN7cutlass13device_kernelIN5flash11enable_sm90INS1_16FlashAttnFwdSm90INS1_25CollectiveMainloopFwdSm90ILi2EN4cute5tupleIJNS5_1CILi1EEES8_S8_EEENS6_IJNS7_ILi64EEESA_SA_EEELi512ENS_6half_tEfNS_4arch4Sm90ELb0ELb0ELb1ELb1ELb0ELb1ELb0ELb0ELb0ELb1ELb1ELb0EEENS1_21CollectiveEpilogueFwdINS6_IJSA_NS7_ILi512EEESA_EEES9_SC_SE_Li256ELb1ELb1ELb1ELb0EEENS1_36VarlenDynamicPersistentTileSchedulerILi64ELi64ELi256ELi128ELb1ELb1ELb1ELb0ELb1ELb1EEEEEEEEEvNT_6ParamsE)
        .other          _ZN7cutlass13device_kernelIN5flash11enable_sm90INS1_16FlashAttnFwdSm90INS1_25CollectiveMainloopFwdSm90ILi2EN4cute5tupleIJNS5_1CILi1EEES8_S8_EEENS6_IJNS7_ILi64EEESA_SA_EEELi512ENS_6half_tEfNS_4arch4Sm90ELb0ELb0ELb1ELb1ELb0ELb1ELb0ELb0ELb0ELb1ELb1ELb0EEENS1_21CollectiveEpilogueFwdINS6_IJSA_NS7_ILi512EEESA_EEES9_SC_SE_Li256ELb1ELb1ELb1ELb0EEENS1_36VarlenDynamicPersistentTileSchedulerILi64ELi64ELi256ELi128ELb1ELb1ELb1ELb0ELb1ELb1EEEEEEEEEvNT_6ParamsE,@"STO_CUDA_ENTRY STV_DEFAULT"
_ZN7cutlass13device_kernelIN5flash11enable_sm90INS1_16FlashAttnFwdSm90INS1_25CollectiveMainloopFwdSm90ILi2EN4cute5tupleIJNS5_1CILi1EEES8_S8_EEENS6_IJNS7_ILi64EEESA_SA_EEELi512ENS_6half_tEfNS_4arch4Sm90ELb0ELb0ELb1ELb1ELb0ELb1ELb0ELb0ELb0ELb1ELb1ELb0EEENS1_21CollectiveEpilogueFwdINS6_IJSA_NS7_ILi512EEESA_EEES9_SC_SE_Li256ELb1ELb1ELb1ELb0EEENS1_36VarlenDynamicPersistentTileSchedulerILi64ELi64ELi256ELi128ELb1ELb1ELb1ELb0ELb1ELb1EEEEEEEEEvNT_6ParamsE:
[----:B------:R-:W-:Y:S01]  /*0000*/  LDC R1, c[0x0][0x37c] ;  /* 0x0000df00ff017b82 */ /* 0x000fe20000000800 */
[----:B------:R-:W-:Y:S05]  /*0010*/  EXIT ;  /* 0x000000000000794d */ /* 0x000fea0003800000 */
.L_x_3:
        /* <DEDUP_REMOVED lines=14> */
.L_x_21:


//--------------------- .text._ZN7cutlass13device_kernelIN5flash11enable_sm90INS1_16FlashAttnFwdSm90INS1_25CollectiveMainloopFwdSm90ILi2EN4cute5tupleIJNS5_1CILi1EEES8_S8_EEENS6_IJNS7_ILi64EEESA_SA_EEELi512ENS_6half_tEfNS_4arch4Sm90ELb0ELb0ELb1ELb1ELb0ELb0ELb1ELb0ELb0ELb1ELb1ELb0EEENS1_21CollectiveEpilogueFwdINS6_IJSA_NS7_ILi512EEESA_EEES9_SC_SE_Li256ELb1ELb1ELb1ELb0EEENS1_36VarlenDynamicPersistentTileSchedulerILi64ELi64ELi256ELi128ELb1ELb1ELb1ELb0ELb1ELb1EEEEEEEEEvNT_6ParamsE --------------------------
	.section	.text._ZN7cutlass13device_kernelIN5flash11enable_sm90INS1_16FlashAttnFwdSm90INS1_25CollectiveMainloopFwdSm90ILi2EN4cute5tupleIJNS5_1CILi1EEES8_S8_EEENS6_IJNS7_ILi64EEESA_SA_EEELi512ENS_6half_tEfNS_4arch4Sm90ELb0ELb0ELb1ELb1ELb0ELb0ELb1ELb0ELb0ELb1ELb1ELb0EEENS1_21CollectiveEpilogueFwdINS6_IJSA_NS7_ILi512EEESA_EEES9_SC_SE_Li256ELb1ELb1ELb1ELb0EEENS1_36VarlenDynamicPersistentTileSchedulerILi64ELi64ELi256ELi128ELb1ELb1ELb1ELb0ELb1ELb1EEEEEEEEEvNT_6ParamsE,"ax",@progbits
	.align	128
.text._ZN7cutlass13device_kernelIN5flash11enable_sm90INS1_16FlashAttnFwdSm90INS1_25CollectiveMainloopFwdSm90ILi2EN4cute5tupleIJNS5_1CILi1EEES8_S8_EEENS6_IJNS7_ILi64EEESA_SA_EEELi512ENS_6half_tEfNS_4arch4Sm90ELb0ELb0ELb1ELb1ELb0ELb0ELb1ELb0ELb0ELb1ELb1ELb0EEENS1_21CollectiveEpilogueFwdINS6_IJSA_NS7_ILi512EEESA_EEES9_SC_SE_Li256ELb1ELb1ELb1ELb0EEENS1_36VarlenDynamicPersistentTileSchedulerILi64ELi64ELi256ELi128ELb1ELb1ELb1ELb0ELb1ELb1EEEEEEEEEvNT_6ParamsE:
        .type           _ZN7cutlass13device_kernelIN5flash11enable_sm90INS1_16FlashAttnFwdSm90INS1_25CollectiveMainloopFwdSm90ILi2EN4cute5tupleIJNS5_1CILi1EEES8_S8_EEENS6_IJNS7_ILi64EEESA_SA_EEELi512ENS_6half_tEfNS_4arch4Sm90ELb0ELb0ELb1ELb1ELb0ELb0ELb1ELb0ELb0ELb1ELb1ELb0EEENS1_21CollectiveEpilogueFwdINS6_IJSA_NS7_ILi512EEESA_EEES9_SC_SE_Li256ELb1ELb1ELb1ELb0EEENS1_36VarlenDynamicPersistentTileSchedulerILi64ELi64ELi256ELi128ELb1ELb1ELb1ELb0ELb1ELb1EEEEEEEEEvNT_6ParamsE,@function
        .size           _ZN7cutlass13device_kernelIN5flash11enable_sm90INS1_16FlashAttnFwdSm90INS1_25CollectiveMainloopFwdSm90ILi2EN4cute5tupleIJNS5_1CILi1EEES8_S8_EEENS6_IJNS7_ILi64EEESA_SA_EEELi512ENS_6half_tEfNS_4arch4Sm90ELb0ELb0ELb1ELb1ELb0ELb0ELb1ELb0ELb0ELb1ELb1ELb0EEENS1_21CollectiveEpilogueFwdINS6_IJSA_NS7_ILi512EEESA_EEES9_SC_SE_Li256ELb1ELb1ELb1ELb0EEENS1_36VarlenDynamicPersistentTileSchedulerILi64ELi64ELi256ELi128ELb1ELb1ELb1ELb0ELb1ELb1EEEEEEEEEvNT_6ParamsE,(.L_x_22 - _ZN7cutlass13device_kernelIN5flash11enable_sm90INS1_16FlashAttnFwdSm90INS1_25CollectiveMainloopFwdSm90ILi2EN4cute5tupleIJNS5_1CILi1EEES8_S8_EEENS6_IJNS7_ILi64EEESA_SA_EEELi512ENS_6half_tEfNS_4arch4Sm90ELb0ELb0ELb1ELb1ELb0ELb0ELb1ELb0ELb0ELb1ELb1ELb0EEENS1_21CollectiveEpilogueFwdINS6_IJSA_NS7_ILi512EEESA_EEES9_SC_SE_Li256ELb1ELb1ELb1ELb0EEENS1_36VarlenDynamicPersistentTileSchedulerILi64ELi64ELi256ELi128ELb1ELb1ELb1ELb0ELb1ELb1EEEEEEEEEvNT_6ParamsE)
        .other          _ZN7cutlass13device_kernelIN5flash11enable_sm90INS1_16FlashAttnFwdSm90INS1_25CollectiveMainloopFwdSm90ILi2EN4cute5tupleIJNS5_1CILi1EEES8_S8_EEENS6_IJNS7_ILi64EEESA_SA_EEELi512ENS_6half_tEfNS_4arch4Sm90ELb0ELb0ELb1ELb1ELb0ELb0ELb1ELb0ELb0ELb1ELb1ELb0EEENS1_21CollectiveEpilogueFwdINS6_IJSA_NS7_ILi512EEESA_EEES9_SC_SE_Li256ELb1ELb1ELb1ELb0EEENS1_36VarlenDynamicPersistentTileSchedulerILi64ELi64ELi256ELi128ELb1ELb1ELb1ELb0ELb1ELb1EEEEEEEEEvNT_6ParamsE,@"STO_CUDA_ENTRY STV_DEFAULT"
_ZN7cutlass13device_kernelIN5flash11enable_sm90INS1_16FlashAttnFwdSm90INS1_25CollectiveMainloopFwdSm90ILi2EN4cute5tupleIJNS5_1CILi1EEES8_S8_EEENS6_IJNS7_ILi64EEESA_SA_EEELi512ENS_6half_tEfNS_4arch4Sm90ELb0ELb0ELb1ELb1ELb0ELb0ELb1ELb0ELb0ELb1ELb1ELb0EEENS1_21CollectiveEpilogueFwdINS6_IJSA_NS7_ILi512EEESA_EEES9_SC_SE_Li256ELb1ELb1ELb1ELb0EEENS1_36VarlenDynamicPersistentTileSchedulerILi64ELi64ELi256ELi128ELb1ELb1ELb1ELb0ELb1ELb1EEEEEEEEEvNT_6ParamsE:
[----:B------:R-:W-:Y:S01]  /*0000*/  LDC R1, c[0x0][0x37c] ;  /* 0x0000df00ff017b82 */ /* 0x000fe20000000800 */
[----:B------:R-:W-:Y:S05]  /*0010*/  EXIT ;  /* 0x000000000000794d */ /* 0x000fea0003800000 */
.L_x_4:
        /* <DEDUP_REMOVED lines=14> */
.L_x_22:


//--------------------- .text._ZN7cutlass13device_kernelIN5flash11enable_sm90INS1_16FlashAttnFwdSm90INS1_25CollectiveMainloopFwdSm90ILi2EN4cute5tupleIJNS5_1CILi1EEES8_S8_EEENS6_IJNS7_ILi64EEESA_SA_EEELi512ENS_6half_tEfNS_4arch4Sm90ELb0ELb0ELb1ELb1ELb0ELb1ELb1ELb0ELb0ELb1ELb1ELb0EEENS1_21CollectiveEpilogueFwdINS6_IJSA_NS7_ILi512EEESA_EEES9_SC_SE_Li256ELb1ELb1ELb1ELb0EEENS1_36VarlenDynamicPersistentTileSchedulerILi64ELi64ELi256ELi128ELb1ELb1ELb1ELb0ELb1ELb1EEEEEEEEEvNT_6ParamsE --------------------------
	.section	.text._ZN7cutlass13device_kernelIN5flash11enable_sm90INS1_16FlashAttnFwdSm90INS1_25CollectiveMainloopFwdSm90ILi2EN4cute5tupleIJNS5_1CILi1EEES8_S8_EEENS6_IJNS7_ILi64EEESA_SA_EEELi512ENS_6half_tEfNS_4arch4Sm90ELb0ELb0ELb1ELb1ELb0ELb1ELb1ELb0ELb0ELb1ELb1ELb0EEENS1_21CollectiveEpilogueFwdINS6_IJSA_NS7_ILi512EEESA_EEES9_SC_SE_Li256ELb1ELb1ELb1ELb0EEENS1_36VarlenDynamicPersistentTileSchedulerILi64ELi64ELi256ELi128ELb1ELb1ELb1ELb0ELb1ELb1EEEEEEEEEvNT_6ParamsE,"ax",@progbits
	.align	128
.text._ZN7cutlass13device_kernelIN5flash11enable_sm90INS1_16FlashAttnFwdSm90INS1_25CollectiveMainloopFwdSm90ILi2EN4cute5tupleIJNS5_1CILi1EEES8_S8_EEENS6_IJNS7_ILi64EEESA_SA_EEELi512ENS_6half_tEfNS_4arch4Sm90ELb0ELb0ELb1ELb1ELb0ELb1ELb1ELb0ELb0ELb1ELb1ELb0EEENS1_21CollectiveEpilogueFwdINS6_IJSA_NS7_ILi512EEESA_EEES9_SC_SE_Li256ELb1ELb1ELb1ELb0EEENS1_36VarlenDynamicPersistentTileSchedulerILi64ELi64ELi256ELi128ELb1ELb1ELb1ELb0ELb1ELb1EEEEEEEEEvNT_6ParamsE:
        .type           _ZN7cutlass13device_kernelIN5flash11enable_sm90INS1_16FlashAttnFwdSm90INS1_25CollectiveMainloopFwdSm90ILi2EN4cute5tupleIJNS5_1CILi1EEES8_S8_EEENS6_IJNS7_ILi64EEESA_SA_EEELi512ENS_6half_tEfNS_4arch4Sm90ELb0ELb0ELb1ELb1ELb0ELb1ELb1ELb0ELb0ELb1ELb1ELb0EEENS1_21CollectiveEpilogueFwdINS6_IJSA_NS7_ILi512EEESA_EEES9_SC_SE_Li256ELb1ELb1ELb1ELb0EEENS1_36VarlenDynamicPersistentTileSchedulerILi64ELi64ELi256ELi128ELb1ELb1ELb1ELb0ELb1ELb1EEEEEEEEEvNT_6ParamsE,@function
        .size           _ZN7cutlass13device_kernelIN5flash11enable_sm90INS1_16FlashAttnFwdSm90INS1_25CollectiveMainloopFwdSm90ILi2EN4cute5tupleIJNS5_1CILi1EEES8_S8_EEENS6_IJNS7_ILi64EEESA_SA_EEELi512ENS_6half_tEfNS_4arch4Sm90ELb0ELb0ELb1ELb1ELb0ELb1ELb1ELb0ELb0ELb1ELb1ELb0EEENS1_21CollectiveEpilogueFwdINS6_IJSA_NS7_ILi512EEESA_EEES9_SC_SE_Li256ELb1ELb1ELb1ELb0EEENS1_36VarlenDynamicPersistentTileSchedulerILi64ELi64ELi256ELi128ELb1ELb1ELb1ELb0ELb1ELb1EEEEEEEEEvNT_6ParamsE,(.L_x_23 - _ZN7cutlass13device_kernelIN5flash11enable_sm90INS1_16FlashAttnFwdSm90INS1_25CollectiveMainloopFwdSm90ILi2EN4cute5tupleIJNS5_1CILi1EEES8_S8_EEENS6_IJNS7_ILi64EEESA_SA_EEELi512ENS_6half_tEfNS_4arch4Sm90ELb0ELb0ELb1ELb1ELb0ELb1ELb1ELb0ELb0ELb1ELb1ELb0EEENS1_21CollectiveEpilogueFwdINS6_IJSA_NS7_ILi512EEESA_EEES9_SC_SE_Li256ELb1ELb1ELb1ELb0EEENS1_36VarlenDynamicPersistentTileSchedulerILi64ELi64ELi256ELi128ELb1ELb1ELb1ELb0ELb1ELb1EEEEEEEEEvNT_6ParamsE)
        .other          _ZN7cutlass13device_kernelIN5flash11enable_sm90INS1_16FlashAttnFwdSm90INS1_25CollectiveMainloopFwdSm90ILi2EN4cute5tupleIJNS5_1CILi1EEES8_S8_EEENS6_IJNS7_ILi64EEESA_SA_EEELi512ENS_6half_tEfNS_4arch4Sm90ELb0ELb0ELb1ELb1ELb0ELb1ELb1ELb0ELb0ELb1ELb1ELb0EEENS1_21CollectiveEpilogueFwdINS6_IJSA_NS7_ILi512EEESA_EEES9_SC_SE_Li256ELb1ELb1ELb1ELb0EEENS1_36VarlenDynamicPersistentTileSchedulerILi64ELi64ELi256ELi128ELb1ELb1ELb1ELb0ELb1ELb1EEEEEEEEEvNT_6ParamsE,@"STO_CUDA_ENTRY STV_DEFAULT"
_ZN7cutlass13device_kernelIN5flash11enable_sm90INS1_16FlashAttnFwdSm90INS1_25CollectiveMainloopFwdSm90ILi2EN4cute5tupleIJNS5_1CILi1EEES8_S8_EEENS6_IJNS7_ILi64EEESA_SA_EEELi512ENS_6half_tEfNS_4arch4Sm90ELb0ELb0ELb1ELb1ELb0ELb1ELb1ELb0ELb0ELb1ELb1ELb0EEENS1_21CollectiveEpilogueFwdINS6_IJSA_NS7_ILi512EEESA_EEES9_SC_SE_Li256ELb1ELb1ELb1ELb0EEENS1_36VarlenDynamicPersistentTileSchedulerILi64ELi64ELi256ELi128ELb1ELb1ELb1ELb0ELb1ELb1EEEEEEEEEvNT_6ParamsE:
[----:B------:R-:W-:Y:S01]  /*0000*/  LDC R1, c[0x0][0x37c] ;  /* 0x0000df00ff017b82 */ /* 0x000fe20000000800 */
[----:B------:R-:W-:Y:S05]  /*0010*/  EXIT ;  /* 0x000000000000794d */ /* 0x000fea0003800000 */
.L_x_5:
        /* <DEDUP_REMOVED lines=14> */
.L_x_23:


//--------------------- .text._ZN7cutlass13device_kernelIN5flash11enable_sm90INS1_16FlashAttnFwdSm90INS1_25CollectiveMainloopFwdSm90ILi2EN4cute5tupleIJNS5_1CILi1EEES8_S8_EEENS6_IJNS7_ILi64EEESA_SA_EEELi512ENS_6half_tEfNS_4arch4Sm90ELb0ELb1ELb1ELb0ELb0ELb0ELb0ELb0ELb0ELb1ELb1ELb0EEENS1_21CollectiveEpilogueFwdINS6_IJSA_NS7_ILi512EEESA_EEES9_SC_SE_Li256ELb0ELb1ELb1ELb0EEENS1_19SingleTileSchedulerILb0ELb1ELb1ELi64EEEEEEEEEvNT_6ParamsE --------------------------
	.section	.text._ZN7cutlass13device_kernelIN5flash11enable_sm90INS1_16FlashAttnFwdSm90INS1_25CollectiveMainloopFwdSm90ILi2EN4cute5tupleIJNS5_1CILi1EEES8_S8_EEENS6_IJNS7_ILi64EEESA_SA_EEELi512ENS_6half_tEfNS_4arch4Sm90ELb0ELb1ELb1ELb0ELb0ELb0ELb0ELb0ELb0ELb1ELb1ELb0EEENS1_21CollectiveEpilogueFwdINS6_IJSA_NS7_ILi512EEESA_EEES9_SC_SE_Li256ELb0ELb1ELb1ELb0EEENS1_19SingleTileSchedulerILb0ELb1ELb1ELi64EEEEEEEEEvNT_6ParamsE,"ax",@progbits
	.align	128
.text._ZN7cutlass13device_kernelIN5flash11enable_sm90INS1_16FlashAttnFwdSm90INS1_25CollectiveMainloopFwdSm90ILi2EN4cute5tupleIJNS5_1CILi1EEES8_S8_EEENS6_IJNS7_ILi64EEESA_SA_EEELi512ENS_6half_tEfNS_4arch4Sm90ELb0ELb1ELb1ELb0ELb0ELb0ELb0ELb0ELb0ELb1ELb1ELb0EEENS1_21CollectiveEpilogueFwdINS6_IJSA_NS7_ILi512EEESA_EEES9_SC_SE_Li256ELb0ELb1ELb1ELb0EEENS1_19SingleTileSchedulerILb0ELb1ELb1ELi64EEEEEEEEEvNT_6ParamsE:
        .type           _ZN7cutlass13device_kernelIN5flash11enable_sm90INS1_16FlashAttnFwdSm90INS1_25CollectiveMainloopFwdSm90ILi2EN4cute5tupleIJNS5_1CILi1EEES8_S8_EEENS6_IJNS7_ILi64EEESA_SA_EEELi512ENS_6half_tEfNS_4arch4Sm90ELb0ELb1ELb1ELb0ELb0ELb0ELb0ELb0ELb0ELb1ELb1ELb0EEENS1_21CollectiveEpilogueFwdINS6_IJSA_NS7_ILi512EEESA_EEES9_SC_SE_Li256ELb0ELb1ELb1ELb0EEENS1_19SingleTileSchedulerILb0ELb1ELb1ELi64EEEEEEEEEvNT_6ParamsE,@function
        .size           _ZN7cutlass13device_kernelIN5flash11enable_sm90INS1_16FlashAttnFwdSm90INS1_25CollectiveMainloopFwdSm90ILi2EN4cute5tupleIJNS5_1CILi1EEES8_S8_EEENS6_IJNS7_ILi64EEESA_SA_EEELi512ENS_6half_tEfNS_4arch4Sm90ELb0ELb1ELb1ELb0ELb0ELb0ELb0ELb0ELb0ELb1ELb1ELb0EEENS1_21CollectiveEpilogueFwdINS6_IJSA_NS7_ILi512EEESA_EEES9_SC_SE_Li256ELb0ELb1ELb1ELb0EEENS1_19SingleTileSchedulerILb0ELb1ELb1ELi64EEEEEEEEEvNT_6ParamsE,(.L_x_24 - _ZN7cutlass13device_kernelIN5flash11enable_sm90INS1_16FlashAttnFwdSm90INS1_25CollectiveMainloopFwdSm90ILi2EN4cute5tupleIJNS5_1CILi1EEES8_S8_EEENS6_IJNS7_ILi64EEESA_SA_EEELi512ENS_6half_tEfNS_4arch4Sm90ELb0ELb1ELb1ELb0ELb0ELb0ELb0ELb0ELb0ELb1ELb1ELb0EEENS1_21CollectiveEpilogueFwdINS6_IJSA_NS7_ILi512EEESA_EEES9_SC_SE_Li256ELb0ELb1ELb1ELb0EEENS1_19SingleTileSchedulerILb0ELb1ELb1ELi64EEEEEEEEEvNT_6ParamsE)
        .other          _ZN7cutlass13device_kernelIN5flash11enable_sm90INS1_16FlashAttnFwdSm90INS1_25CollectiveMainloopFwdSm90ILi2EN4cute5tupleIJNS5_1CILi1EEES8_S8_EEENS6_IJNS7_ILi64EEESA_SA_EEELi512ENS_6half_tEfNS_4arch4Sm90ELb0ELb1ELb1ELb0ELb0ELb0ELb0ELb0ELb0ELb1ELb1ELb0EEENS1_21CollectiveEpilogueFwdINS6_IJSA_NS7_ILi512EEESA_EEES9_SC_SE_Li256ELb0ELb1ELb1ELb0EEENS1_19SingleTileSchedulerILb0ELb1ELb1ELi64EEEEEEEEEvNT_6ParamsE,@"STO_CUDA_ENTRY STV_DEFAULT"
_ZN7cutlass13device_kernelIN5flash11enable_sm90INS1_16FlashAttnFwdSm90INS1_25CollectiveMainloopFwdSm90ILi2EN4cute5tupleIJNS5_1CILi1EEES8_S8_EEENS6_IJNS7_ILi64EEESA_SA_EEELi512ENS_6half_tEfNS_4arch4Sm90ELb0ELb1ELb1ELb0ELb0ELb0ELb0ELb0ELb0ELb1ELb1ELb0EEENS1_21CollectiveEpilogueFwdINS6_IJSA_NS7_ILi512EEESA_EEES9_SC_SE_Li256ELb0ELb1ELb1ELb0EEENS1_19SingleTileSchedulerILb0ELb1ELb1ELi64EEEEEEEEEvNT_6ParamsE:
[----:B------:R-:W-:Y:S01]  /*0000*/  LDC R1, c[0x0][0x37c] ;  /* 0x0000df00ff017b82 */ /* 0x000fe20000000800 */
[----:B------:R-:W-:Y:S05]  /*0010*/  EXIT ;  /* 0x000000000000794d */ /* 0x000fea0003800000 */
.L_x_6:
        /* <DEDUP_REMOVED lines=14> */
.L_x_24:


//--------------------- .text._ZN7cutlass13device_kernelIN5flash11enable_sm90INS1_16FlashAttnFwdSm90INS1_25CollectiveMainloopFwdSm90ILi2EN4cute5tupleIJNS5_1CILi1EEES8_S8_EEENS6_IJNS7_ILi64EEESA_SA_EEELi512ENS_6half_tEfNS_4arch4Sm90ELb0ELb1ELb1ELb0ELb0ELb0ELb1ELb0ELb0ELb1ELb1ELb0EEENS1_21CollectiveEpilogueFwdINS6_IJSA_NS7_ILi512EEESA_EEES9_SC_SE_Li256ELb0ELb1ELb1ELb0EEENS1_19SingleTileSchedulerILb0ELb1ELb1ELi64EEEEEEEEEvNT_6ParamsE --------------------------
	.section	.text._ZN7cutlass13device_kernelIN5flash11enable_sm90INS1_16FlashAttnFwdSm90INS1_25CollectiveMainloopFwdSm90ILi2EN4cute5tupleIJNS5_1CILi1EEES8_S8_EEENS6_IJNS7_ILi64EEESA_SA_EEELi512ENS_6half_tEfNS_4arch4Sm90ELb0ELb1ELb1ELb0ELb0ELb0ELb1ELb0ELb0ELb1ELb1ELb0EEENS1_21CollectiveEpilogueFwdINS6_IJSA_NS7_ILi512EEESA_EEES9_SC_SE_Li256ELb0ELb1ELb1ELb0EEENS1_19SingleTileSchedulerILb0ELb1ELb1ELi64EEEEEEEEEvNT_6ParamsE,"ax",@progbits
	.align	128
.text._ZN7cutlass13device_kernelIN5flash11enable_sm90INS1_16FlashAttnFwdSm90INS1_25CollectiveMainloopFwdSm90ILi2EN4cute5tupleIJNS5_1CILi1EEES8_S8_EEENS6_IJNS7_ILi64EEESA_SA_EEELi512ENS_6half_tEfNS_4arch4Sm90ELb0ELb1ELb1ELb0ELb0ELb0ELb1ELb0ELb0ELb1ELb1ELb0EEENS1_21CollectiveEpilogueFwdINS6_IJSA_NS7_ILi512EEESA_EEES9_SC_SE_Li256ELb0ELb1ELb1ELb0EEENS1_19SingleTileSchedulerILb0ELb1ELb1ELi64EEEEEEEEEvNT_6ParamsE:
        .type           _ZN7cutlass13device_kernelIN5flash11enable_sm90INS1_16FlashAttnFwdSm90INS1_25CollectiveMainloopFwdSm90ILi2EN4cute5tupleIJNS5_1CILi1EEES8_S8_EEENS6_IJNS7_ILi64EEESA_SA_EEELi512ENS_6half_tEfNS_4arch4Sm90ELb0ELb1ELb1ELb0ELb0ELb0ELb1ELb0ELb0ELb1ELb1ELb0EEENS1_21CollectiveEpilogueFwdINS6_IJSA_NS7_ILi512EEESA_EEES9_SC_SE_Li256ELb0ELb1ELb1ELb0EEENS1_19SingleTileSchedulerILb0ELb1ELb1ELi64EEEEEEEEEvNT_6ParamsE,@function
        .size           _ZN7cutlass13device_kernelIN5flash11enable_sm90INS1_16FlashAttnFwdSm90INS1_25CollectiveMainloopFwdSm90ILi2EN4cute5tupleIJNS5_1CILi1EEES8_S8_EEENS6_IJNS7_ILi64EEESA_SA_EEELi512ENS_6half_tEfNS_4arch4Sm90ELb0ELb1ELb1ELb0ELb0ELb0ELb1ELb0ELb0ELb1ELb1ELb0EEENS1_21CollectiveEpilogueFwdINS6_IJSA_NS7_ILi512EEESA_EEES9_SC_SE_Li256ELb0ELb1ELb1ELb0EEENS1_19SingleTileSchedulerILb0ELb1ELb1ELi64EEEEEEEEEvNT_6ParamsE,(.L_x_25 - _ZN7cutlass13device_kernelIN5flash11enable_sm90INS1_16FlashAttnFwdSm90INS1_25CollectiveMainloopFwdSm90ILi2EN4cute5tupleIJNS5_1CILi1EEES8_S8_EEENS6_IJNS7_ILi64EEESA_SA_EEELi512ENS_6half_tEfNS_4arch4Sm90ELb0ELb1ELb1ELb0ELb0ELb0ELb1ELb0ELb0ELb1ELb1ELb0EEENS1_21CollectiveEpilogueFwdINS6_IJSA_NS7_ILi512EEESA_EEES9_SC_SE_Li256ELb0ELb1ELb1ELb0EEENS1_19SingleTileSchedulerILb0ELb1ELb1ELi64EEEEEEEEEvNT_6ParamsE)
        .other          _ZN7cutlass13device_kernelIN5flash11enable_sm90INS1_16FlashAttnFwdSm90INS1_25CollectiveMainloopFwdSm90ILi2EN4cute5tupleIJNS5_1CILi1EEES8_S8_EEENS6_IJNS7_ILi64EEESA_SA_EEELi512ENS_6half_tEfNS_4arch4Sm90ELb0ELb1ELb1ELb0ELb0ELb0ELb1ELb0ELb0ELb1ELb1ELb0EEENS1_21CollectiveEpilogueFwdINS6_IJSA_NS7_ILi512EEESA_EEES9_SC_SE_Li256ELb0ELb1ELb1ELb0EEENS1_19SingleTileSchedulerILb0ELb1ELb1ELi64EEEEEEEEEvNT_6ParamsE,@"STO_CUDA_ENTRY STV_DEFAULT"
_ZN7cutlass13device_kernelIN5flash11enable_sm90INS1_16FlashAttnFwdSm90INS1_25CollectiveMainloopFwdSm90ILi2EN4cute5tupleIJNS5_1CILi1EEES8_S8_EEENS6_IJNS7_ILi64EEESA_SA_EEELi512ENS_6half_tEfNS_4arch4Sm90ELb0ELb1ELb1ELb0ELb0ELb0ELb1ELb0ELb0ELb1ELb1ELb0EEENS1_21CollectiveEpilogueFwdINS6_IJSA_NS7_ILi512EEESA_EEES9_SC_SE_Li256ELb0ELb1ELb1ELb0EEENS1_19SingleTileSchedulerILb0ELb1ELb1ELi64EEEEEEEEEvNT_6ParamsE:
[----:B------:R-:W-:Y:S01]  /*0000*/  LDC R1, c[0x0][0x37c] ;  /* 0x0000df00ff017b82 */ /* 0x000fe20000000800 */
[----:B------:R-:W-:Y:S05]  /*0010*/  EXIT ;  /* 0x000000000000794d */ /* 0x000fea0003800000 */
.L_x_7:
        /* <DEDUP_REMOVED lines=14> */
.L_x_25:


//--------------------- .text._ZN7cutlass13device_kernelIN5flash11enable_sm90INS1_16FlashAttnFwdSm90INS1_25CollectiveMainloopFwdSm90ILi2EN4cute5tupleIJNS5_1CILi1EEES8_S8_EEENS6_IJNS7_ILi64EEESA_SA_EEELi512ENS_6half_tEfNS_4arch4Sm90ELb0ELb1ELb1ELb1ELb0ELb0ELb0ELb0ELb0ELb1ELb1ELb0EEENS1_21CollectiveEpilogueFwdINS6_IJSA_NS7_ILi512EEESA_EEES9_SC_SE_Li256ELb1ELb1ELb1ELb0EEENS1_36VarlenDynamicPersistentTileSchedulerILi64ELi64ELi256ELi128ELb1ELb1ELb1ELb1ELb0ELb1EEEEEEEEEvNT_6ParamsE --------------------------
	.section	.text._ZN7cutlass13device_kernelIN5flash11enable_sm90INS1_16FlashAttnFwdSm90INS1_25CollectiveMainloopFwdSm90ILi2EN4cute5tupleIJNS5_1CILi1EEES8_S8_EEENS6_IJNS7_ILi64EEESA_SA_EEELi512ENS_6half_tEfNS_4arch4Sm90ELb0ELb1ELb1ELb1ELb0ELb0ELb0ELb0ELb0ELb1ELb1ELb0EEENS1_21CollectiveEpilogueFwdINS6_IJSA_NS7_ILi512EEESA_EEES9_SC_SE_Li256ELb1ELb1ELb1ELb0EEENS1_36VarlenDynamicPersistentTileSchedulerILi64ELi64ELi256ELi128ELb1ELb1ELb1ELb1ELb0ELb1EEEEEEEEEvNT_6ParamsE,"ax",@progbits
	.align	128
.text._ZN7cutlass13device_kernelIN5flash11enable_sm90INS1_16FlashAttnFwdSm90INS1_25CollectiveMainloopFwdSm90ILi2EN4cute5tupleIJNS5_1CILi1EEES8_S8_EEENS6_IJNS7_ILi64EEESA_SA_EEELi512ENS_6half_tEfNS_4arch4Sm90ELb0ELb1ELb1ELb1ELb0ELb0ELb0ELb0ELb0ELb1ELb1ELb0EEENS1_21CollectiveEpilogueFwdINS6_IJSA_NS7_ILi512EEESA_EEES9_SC_SE_Li256ELb1ELb1ELb1ELb0EEENS1_36VarlenDynamicPersistentTileSchedulerILi64ELi64ELi256ELi128ELb1ELb1ELb1ELb1ELb0ELb1EEEEEEEEEvNT_6ParamsE:
        .type           _ZN7cutlass13device_kernelIN5flash11enable_sm90INS1_16FlashAttnFwdSm90INS1_25CollectiveMainloopFwdSm90ILi2EN4cute5tupleIJNS5_1CILi1EEES8_S8_EEENS6_IJNS7_ILi64EEESA_SA_EEELi512ENS_6half_tEfNS_4arch4Sm90ELb0ELb1ELb1ELb1ELb0ELb0ELb0ELb0ELb0ELb1ELb1ELb0EEENS1_21CollectiveEpilogueFwdINS6_IJSA_NS7_ILi512EEESA_EEES9_SC_SE_Li256ELb1ELb1ELb1ELb0EEENS1_36VarlenDynamicPersistentTileSchedulerILi64ELi64ELi256ELi128ELb1ELb1ELb1ELb1ELb0ELb1EEEEEEEEEvNT_6ParamsE,@function
        .size           _ZN7cutlass13device_kernelIN5flash11enable_sm90INS1_16FlashAttnFwdSm90INS1_25CollectiveMainloopFwdSm90ILi2EN4cute5tupleIJNS5_1CILi1EEES8_S8_EEENS6_IJNS7_ILi64EEESA_SA_EEELi512ENS_6half_tEfNS_4arch4Sm90ELb0ELb1ELb1ELb1ELb0ELb0ELb0ELb0ELb0ELb1ELb1ELb0EEENS1_21CollectiveEpilogueFwdINS6_IJSA_NS7_ILi512EEESA_EEES9_SC_SE_Li256ELb1ELb1ELb1ELb0EEENS1_36VarlenDynamicPersistentTileSchedulerILi64ELi64ELi256ELi128ELb1ELb1ELb1ELb1ELb0ELb1EEEEEEEEEvNT_6ParamsE,(.L_x_26 - _ZN7cutlass13device_kernelIN5flash11enable_sm90INS1_16FlashAttnFwdSm90INS1_25CollectiveMainloopFwdSm90ILi2EN4cute5tupleIJNS5_1CILi1EEES8_S8_EEENS6_IJNS7_ILi64EEESA_SA_EEELi512ENS_6half_tEfNS_4arch4Sm90ELb0ELb1ELb1ELb1ELb0ELb0ELb0ELb0ELb0ELb1ELb1ELb0EEENS1_21CollectiveEpilogueFwdINS6_IJSA_NS7_ILi512EEESA_EEES9_SC_SE_Li256ELb1ELb1ELb1ELb0EEENS1_36VarlenDynamicPersistentTileSchedulerILi64ELi64ELi256ELi128ELb1ELb1ELb1ELb1ELb0ELb1EEEEEEEEEvNT_6ParamsE)
        .other          _ZN7cutlass13device_kernelIN5flash11enable_sm90INS1_16FlashAttnFwdSm90INS1_25CollectiveMainloopFwdSm90ILi2EN4cute5tupleIJNS5_1CILi1EEES8_S8_EEENS6_IJNS7_ILi64EEESA_SA_EEELi512ENS_6half_tEfNS_4arch4Sm90ELb0ELb1ELb1ELb1ELb0ELb0ELb0ELb0ELb0ELb1ELb1ELb0EEENS1_21CollectiveEpilogueFwdINS6_IJSA_NS7_ILi512EEESA_EEES9_SC_SE_Li256ELb1ELb1ELb1ELb0EEENS1_36VarlenDynamicPersistentTileSchedulerILi64ELi64ELi256ELi128ELb1ELb1ELb1ELb1ELb0ELb1EEEEEEEEEvNT_6ParamsE,@"STO_CUDA_ENTRY STV_DEFAULT"
_ZN7cutlass13device_kernelIN5flash11enable_sm90INS1_16FlashAttnFwdSm90INS1_25CollectiveMainloopFwdSm90ILi2EN4cute5tupleIJNS5_1CILi1EEES8_S8_EEENS6_IJNS7_ILi64EEESA_SA_EEELi512ENS_6half_tEfNS_4arch4Sm90ELb0ELb1ELb1ELb1ELb0ELb0ELb0ELb0ELb0ELb1ELb1ELb0EEENS1_21CollectiveEpilogueFwdINS6_IJSA_NS7_ILi512EEESA_EEES9_SC_SE_Li256ELb1ELb1ELb1ELb0EEENS1_36VarlenDynamicPersistentTileSchedulerILi64ELi64ELi256ELi128ELb1ELb1ELb1ELb1ELb0ELb1EEEEEEEEEvNT_6ParamsE:
[----:B------:R-:W-:Y:S01]  /*0000*/  LDC R1, c[0x0][0x37c] ;  /* 0x0000df00ff017b82 */ /* 0x000fe20000000800 */
[----:B------:R-:W-:Y:S05]  /*0010*/  EXIT ;  /* 0x000000000000794d */ /* 0x000fea0003800000 */
.L_x_8:
        /* <DEDUP_REMOVED lines=14> */
.L_x_26:


//--------------------- .text._ZN7cutlass13device_kernelIN5flash11enable_sm90INS1_16FlashAttnFwdSm90INS1_25CollectiveMainloopFwdSm90ILi2EN4cute5tupleIJNS5_1CILi1EEES8_S8_EEENS6_IJNS7_ILi64EEESA_SA_EEELi512ENS_6half_tEfNS_4arch4Sm90ELb0ELb1ELb1ELb1ELb0ELb1ELb0ELb0ELb0ELb1ELb1ELb0EEENS1_21CollectiveEpilogueFwdINS6_IJSA_NS7_ILi512EEESA_EEES9_SC_SE_Li256ELb1ELb1ELb1ELb0EEENS1_36VarlenDynamicPersistentTileSchedulerILi64ELi64ELi256ELi128ELb1ELb1ELb1ELb1ELb0ELb1EEEEEEEEEvNT_6ParamsE --------------------------
	.section	.text._ZN7cutlass13device_kernelIN5flash11enable_sm90INS1_16FlashAttnFwdSm90INS1_25CollectiveMainloopFwdSm90ILi2EN4cute5tupleIJNS5_1CILi1EEES8_S8_EEENS6_IJNS7_ILi64EEESA_SA_EEELi512ENS_6half_tEfNS_4arch4Sm90ELb0ELb1ELb1ELb1ELb0ELb1ELb0ELb0ELb0ELb1ELb1ELb0EEENS1_21CollectiveEpilogueFwdINS6_IJSA_NS7_ILi512EEESA_EEES9_SC_SE_Li256ELb1ELb1ELb1ELb0EEENS1_36VarlenDynamicPersistentTileSchedulerILi64ELi64ELi256ELi128ELb1ELb1ELb1ELb1ELb0ELb1EEEEEEEEEvNT_6ParamsE,"ax",@progbits
	.align	128
.text._ZN7cutlass13device_kernelIN5flash11enable_sm90INS1_16FlashAttnFwdSm90INS1_25CollectiveMainloopFwdSm90ILi2EN4cute5tupleIJNS5_1CILi1EEES8_S8_EEENS6_IJNS7_ILi64EEESA_SA_EEELi512ENS_6half_tEfNS_4arch4Sm90ELb0ELb1ELb1ELb1ELb0ELb1ELb0ELb0ELb0ELb1ELb1ELb0EEENS1_21CollectiveEpilogueFwdINS6_IJSA_NS7_ILi512EEESA_EEES9_SC_SE_Li256ELb1ELb1ELb1ELb0EEENS1_36VarlenDynamicPersistentTileSchedulerILi64ELi64ELi256ELi128ELb1ELb1ELb1ELb1ELb0ELb1EEEEEEEEEvNT_6ParamsE:
        .type           _ZN7cutlass13device_kernelIN5flash11enable_sm90INS1_16FlashAttnFwdSm90INS1_25CollectiveMainloopFwdSm90ILi2EN4cute5tupleIJNS5_1CILi1EEES8_S8_EEENS6_IJNS7_ILi64EEESA_SA_EEELi512ENS_6half_tEfNS_4arch4Sm90ELb0ELb1ELb1ELb1ELb0ELb1ELb0ELb0ELb0ELb1ELb1ELb0EEENS1_21CollectiveEpilogueFwdINS6_IJSA_NS7_ILi512EEESA_EEES9_SC_SE_Li256ELb1ELb1ELb1ELb0EEENS1_36VarlenDynamicPersistentTileSchedulerILi64ELi64ELi256ELi128ELb1ELb1ELb1ELb1ELb0ELb1EEEEEEEEEvNT_6ParamsE,@function
        .size           _ZN7cutlass13device_kernelIN5flash11enable_sm90INS1_16FlashAttnFwdSm90INS1_25CollectiveMainloopFwdSm90ILi2EN4cute5tupleIJNS5_1CILi1EEES8_S8_EEENS6_IJNS7_ILi64EEESA_SA_EEELi512ENS_6half_tEfNS_4arch4Sm90ELb0ELb1ELb1ELb1ELb0ELb1ELb0ELb0ELb0ELb1ELb1ELb0EEENS1_21CollectiveEpilogueFwdINS6_IJSA_NS7_ILi512EEESA_EEES9_SC_SE_Li256ELb1ELb1ELb1ELb0EEENS1_36VarlenDynamicPersistentTileSchedulerILi64ELi64ELi256ELi128ELb1ELb1ELb1ELb1ELb0ELb1EEEEEEEEEvNT_6ParamsE,(.L_x_27 - _ZN7cutlass13device_kernelIN5flash11enable_sm90INS1_16FlashAttnFwdSm90INS1_25CollectiveMainloopFwdSm90ILi2EN4cute5tupleIJNS5_1CILi1EEES8_S8_EEENS6_IJNS7_ILi64EEESA_SA_EEELi512ENS_6half_tEfNS_4arch4Sm90ELb0ELb1ELb1ELb1ELb0ELb1ELb0ELb0ELb0ELb1ELb1ELb0EEENS1_21CollectiveEpilogueFwdINS6_IJSA_NS7_ILi512EEESA_EEES9_SC_SE_Li256ELb1ELb1ELb1ELb0EEENS1_36VarlenDynamicPersistentTileSchedulerILi64ELi64ELi256ELi128ELb1ELb1ELb1ELb1ELb0ELb1EEEEEEEEEvNT_6ParamsE)
        .other          _ZN7cutlass13device_kernelIN5flash11enable_sm90INS1_16FlashAttnFwdSm90INS1_25CollectiveMainloopFwdSm90ILi2EN4cute5tupleIJNS5_1CILi1EEES8_S8_EEENS6_IJNS7_ILi64EEESA_SA_EEELi512ENS_6half_tEfNS_4arch4Sm90ELb0ELb1ELb1ELb1ELb0ELb1ELb0ELb0ELb0ELb1ELb1ELb0EEENS1_21CollectiveEpilogueFwdINS6_IJSA_NS7_ILi512EEESA_EEES9_SC_SE_Li256ELb1ELb1ELb1ELb0EEENS1_36VarlenDynamicPersistentTileSchedulerILi64ELi64ELi256ELi128ELb1ELb1ELb1ELb1ELb0ELb1EEEEEEEEEvNT_6ParamsE,@"STO_CUDA_ENTRY STV_DEFAULT"
_ZN7cutlass13device_kernelIN5flash11enable_sm90INS1_16FlashAttnFwdSm90INS1_25CollectiveMainloopFwdSm90ILi2EN4cute5tupleIJNS5_1CILi1EEES8_S8_EEENS6_IJNS7_ILi64EEESA_SA_EEELi512ENS_6half_tEfNS_4arch4Sm90ELb0ELb1ELb1ELb1ELb0ELb1ELb0ELb0ELb0ELb1ELb1ELb0EEENS1_21CollectiveEpilogueFwdINS6_IJSA_NS7_ILi512EEESA_EEES9_SC_SE_Li256ELb1ELb1ELb1ELb0EEENS1_36VarlenDynamicPersistentTileSchedulerILi64ELi64ELi256ELi128ELb1ELb1ELb1ELb1ELb0ELb1EEEEEEEEEvNT_6ParamsE:
[----:B------:R-:W-:Y:S01]  /*0000*/  LDC R1, c[0x0][0x37c] ;  /* 0x0000df00ff017b82 */ /* 0x000fe20000000800 */
[----:B------:R-:W-:Y:S05]  /*0010*/  EXIT ;  /* 0x000000000000794d */ /* 0x000fea0003800000 */
.L_x_9:
        /* <DEDUP_REMOVED lines=14> */
.L_x_27:


//--------------------- .text._ZN7cutlass13device_kernelIN5flash11enable_sm90INS1_16FlashAttnFwdSm90INS1_25CollectiveMainloopFwdSm90ILi2EN4cute5tupleIJNS5_1CILi1EEES8_S8_EEENS6_IJNS7_ILi64EEESA_SA_EEELi512ENS_6half_tEfNS_4arch4Sm90ELb0ELb1ELb1ELb1ELb0ELb0ELb1ELb0ELb0ELb1ELb1ELb0EEENS1_21CollectiveEpilogueFwdINS6_IJSA_NS7_ILi512EEESA_EEES9_SC_SE_Li256ELb1ELb1ELb1ELb0EEENS1_36VarlenDynamicPersistentTileSchedulerILi64ELi64ELi256ELi128ELb1ELb1ELb1ELb1ELb0ELb1EEEEEEEEEvNT_6ParamsE --------------------------
	.section	.text._ZN7cutlass13device_kernelIN5flash11enable_sm90INS1_16FlashAttnFwdSm90INS1_25CollectiveMainloopFwdSm90ILi2EN4cute5tupleIJNS5_1CILi1EEES8_S8_EEENS6_IJNS7_ILi64EEESA_SA_EEELi512ENS_6half_tEfNS_4arch4Sm90ELb0ELb1ELb1ELb1ELb0ELb0ELb1ELb0ELb0ELb1ELb1ELb0EEENS1_21CollectiveEpilogueFwdINS6_IJSA_NS7_ILi512EEESA_EEES9_SC_SE_Li256ELb1ELb1ELb1ELb0EEENS1_36VarlenDynamicPersistentTileSchedulerILi64ELi64ELi256ELi128ELb1ELb1ELb1ELb1ELb0ELb1EEEEEEEEEvNT_6ParamsE,"ax",@progbits
	.align	128
.text._ZN7cutlass13device_kernelIN5flash11enable_sm90INS1_16FlashAttnFwdSm90INS1_25CollectiveMainloopFwdSm90ILi2EN4cute5tupleIJNS5_1CILi1EEES8_S8_EEENS6_IJNS7_ILi64EEESA_SA_EEELi512ENS_6half_tEfNS_4arch4Sm90ELb0ELb1ELb1ELb1ELb0ELb0ELb1ELb0ELb0ELb1ELb1ELb0EEENS1_21CollectiveEpilogueFwdINS6_IJSA_NS7_ILi512EEESA_EEES9_SC_SE_Li256ELb1ELb1ELb1ELb0EEENS1_36VarlenDynamicPersistentTileSchedulerILi64ELi64ELi256ELi128ELb1ELb1ELb1ELb1ELb0ELb1EEEEEEEEEvNT_6ParamsE:
        .type           _ZN7cutlass13device_kernelIN5flash11enable_sm90INS1_16FlashAttnFwdSm90INS1_25CollectiveMainloopFwdSm90ILi2EN4cute5tupleIJNS5_1CILi1EEES8_S8_EEENS6_IJNS7_ILi64EEESA_SA_EEELi512ENS_6half_tEfNS_4arch4Sm90ELb0ELb1ELb1ELb1ELb0ELb0ELb1ELb0ELb0ELb1ELb1ELb0EEENS1_21CollectiveEpilogueFwdINS6_IJSA_NS7_ILi512EEESA_EEES9_SC_SE_Li256ELb1ELb1ELb1ELb0EEENS1_36VarlenDynamicPersistentTileSchedulerILi64ELi64ELi256ELi128ELb1ELb1ELb1ELb1ELb0ELb1EEEEEEEEEvNT_6ParamsE,@function
        .size           _ZN7cutlass13device_kernelIN5flash11enable_sm90INS1_16FlashAttnFwdSm90INS1_25CollectiveMainloopFwdSm90ILi2EN4cute5tupleIJNS5_1CILi1EEES8_S8_EEENS6_IJNS7_ILi64EEESA_SA_EEELi512ENS_6half_tEfNS_4arch4Sm90ELb0ELb1ELb1ELb1ELb0ELb0ELb1ELb0ELb0ELb1ELb1ELb0EEENS1_21CollectiveEpilogueFwdINS6_IJSA_NS7_ILi512EEESA_EEES9_SC_SE_Li256ELb1ELb1ELb1ELb0EEENS1_36VarlenDynamicPersistentTileSchedulerILi64ELi64ELi256ELi128ELb1ELb1ELb1ELb1ELb0ELb1EEEEEEEEEvNT_6ParamsE,(.L_x_28 - _ZN7cutlass13device_kernelIN5flash11enable_sm90INS1_16FlashAttnFwdSm90INS1_25CollectiveMainloopFwdSm90ILi2EN4cute5tupleIJNS5_1CILi1EEES8_S8_EEENS6_IJNS7_ILi64EEESA_SA_EEELi512ENS_6half_tEfNS_4arch4Sm90ELb0ELb1ELb1ELb1ELb0ELb0ELb1ELb0ELb0ELb1ELb1ELb0EEENS1_21CollectiveEpilogueFwdINS6_IJSA_NS7_ILi512EEESA_EEES9_SC_SE_Li256ELb1ELb1ELb1ELb0EEENS1_36VarlenDynamicPersistentTileSchedulerILi64ELi64ELi256ELi128ELb1ELb1ELb1ELb1ELb0ELb1EEEEEEEEEvNT_6ParamsE)
        .other          _ZN7cutlass13device_kernelIN5flash11enable_sm90INS1_16FlashAttnFwdSm90INS1_25CollectiveMainloopFwdSm90ILi2EN4cute5tupleIJNS5_1CILi1EEES8_S8_EEENS6_IJNS7_ILi64EEESA_SA_EEELi512ENS_6half_tEfNS_4arch4Sm90ELb0ELb1ELb1ELb1ELb0ELb0ELb1ELb0ELb0ELb1ELb1ELb0EEENS1_21CollectiveEpilogueFwdINS6_IJSA_NS7_ILi512EEESA_EEES9_SC_SE_Li256ELb1ELb1ELb1ELb0EEENS1_36VarlenDynamicPersistentTileSchedulerILi64ELi64ELi256ELi128ELb1ELb1ELb1ELb1ELb0ELb1EEEEEEEEEvNT_6ParamsE,@"STO_CUDA_ENTRY STV_DEFAULT"
_ZN7cutlass13device_kernelIN5flash11enable_sm90INS1_16FlashAttnFwdSm90INS1_25CollectiveMainloopFwdSm90ILi2EN4cute5tupleIJNS5_1CILi1EEES8_S8_EEENS6_IJNS7_ILi64EEESA_SA_EEELi512ENS_6half_tEfNS_4arch4Sm90ELb0ELb1ELb1ELb1ELb0ELb0ELb1ELb0ELb0ELb1ELb1ELb0EEENS1_21CollectiveEpilogueFwdINS6_IJSA_NS7_ILi512EEESA_EEES9_SC_SE_Li256ELb1ELb1ELb1ELb0EEENS1_36VarlenDynamicPersistentTileSchedulerILi64ELi64ELi256ELi128ELb1ELb1ELb1ELb1ELb0ELb1EEEEEEEEEvNT_6ParamsE:
[----:B------:R-:W-:Y:S01]  /*0000*/  LDC R1, c[0x0][0x37c] ;  /* 0x0000df00ff017b82 */ /* 0x000fe20000000800 */
[----:B------:R-:W-:Y:S05]  /*0010*/  EXIT ;  /* 0x000000000000794d */ /* 0x000fea0003800000 */
.L_x_10:
        /* <DEDUP_REMOVED lines=14> */
.L_x_28:


//--------------------- .text._ZN7cutlass13device_kernelIN5flash11enable_sm90INS1_16FlashAttnFwdSm90INS1_25CollectiveMainloopFwdSm90ILi2EN4cute5tupleIJNS5_1CILi1EEES8_S8_EEENS6_IJNS7_ILi64EEESA_SA_EEELi512ENS_6half_tEfNS_4arch4Sm90ELb0ELb1ELb1ELb1ELb0ELb1ELb1ELb0ELb0ELb1ELb1ELb0EEENS1_21CollectiveEpilogueFwdINS6_IJSA_NS7_ILi512EEESA_EEES9_SC_SE_Li256ELb1ELb1ELb1ELb0EEENS1_36VarlenDynamicPersistentTileSchedulerILi64ELi64ELi256ELi128ELb1ELb1ELb1ELb1ELb0ELb1EEEEEEEEEvNT_6ParamsE --------------------------
	.section	.text._ZN7cutlass13device_kernelIN5flash11enable_sm90INS1_16FlashAttnFwdSm90INS1_25CollectiveMainloopFwdSm90ILi2EN4cute5tupleIJNS5_1CILi1EEES8_S8_EEENS6_IJNS7_ILi64EEESA_SA_EEELi512ENS_6half_tEfNS_4arch4Sm90ELb0ELb1ELb1ELb1ELb0ELb1ELb1ELb0ELb0ELb1ELb1ELb0EEENS1_21CollectiveEpilogueFwdINS6_IJSA_NS7_ILi512EEESA_EEES9_SC_SE_Li256ELb1ELb1ELb1ELb0EEENS1_36VarlenDynamicPersistentTileSchedulerILi64ELi64ELi256ELi128ELb1ELb1ELb1ELb1ELb0ELb1EEEEEEEEEvNT_6ParamsE,"ax",@progbits
	.align	128
.text._ZN7cutlass13device_kernelIN5flash11enable_sm90INS1_16FlashAttnFwdSm90INS1_25CollectiveMainloopFwdSm90ILi2EN4cute5tupleIJNS5_1CILi1EEES8_S8_EEENS6_IJNS7_ILi64EEESA_SA_EEELi512ENS_6half_tEfNS_4arch4Sm90ELb0ELb1ELb1ELb1ELb0ELb1ELb1ELb0ELb0ELb1ELb1ELb0EEENS1_21CollectiveEpilogueFwdINS6_IJSA_NS7_ILi512EEESA_EEES9_SC_SE_Li256ELb1ELb1ELb1ELb0EEENS1_36VarlenDynamicPersistentTileSchedulerILi64ELi64ELi256ELi128ELb1ELb1ELb1ELb1ELb0ELb1EEEEEEEEEvNT_6ParamsE:
        .type           _ZN7cutlass13device_kernelIN5flash11enable_sm90INS1_16FlashAttnFwdSm90INS1_25CollectiveMainloopFwdSm90ILi2EN4cute5tupleIJNS5_1CILi1EEES8_S8_EEENS6_IJNS7_ILi64EEESA_SA_EEELi512ENS_6half_tEfNS_4arch4Sm90ELb0ELb1ELb1ELb1ELb0ELb1ELb1ELb0ELb0ELb1ELb1ELb0EEENS1_21CollectiveEpilogueFwdINS6_IJSA_NS7_ILi512EEESA_EEES9_SC_SE_Li256ELb1ELb1ELb1ELb0EEENS1_36VarlenDynamicPersistentTileSchedulerILi64ELi64ELi256ELi128ELb1ELb1ELb1ELb1ELb0ELb1EEEEEEEEEvNT_6ParamsE,@function
        .size           _ZN7cutlass13device_kernelIN5flash11enable_sm90INS1_16FlashAttnFwdSm90INS1_25CollectiveMainloopFwdSm90ILi2EN4cute5tupleIJNS5_1CILi1EEES8_S8_EEENS6_IJNS7_ILi64EEESA_SA_EEELi512ENS_6half_tEfNS_4arch4Sm90ELb0ELb1ELb1ELb1ELb0ELb1ELb1ELb0ELb0ELb1ELb1ELb0EEENS1_21CollectiveEpilogueFwdINS6_IJSA_NS7_ILi512EEESA_EEES9_SC_SE_Li256ELb1ELb1ELb1ELb0EEENS1_36VarlenDynamicPersistentTileSchedulerILi64ELi64ELi256ELi128ELb1ELb1ELb1ELb1ELb0ELb1EEEEEEEEEvNT_6ParamsE,(.L_x_29 - _ZN7cutlass13device_kernelIN5flash11enable_sm90INS1_16FlashAttnFwdSm90INS1_25CollectiveMainloopFwdSm90ILi2EN4cute5tupleIJNS5_1CILi1EEES8_S8_EEENS6_IJNS7_ILi64EEESA_SA_EEELi512ENS_6half_tEfNS_4arch4Sm90ELb0ELb1ELb1ELb1ELb0ELb1ELb1ELb0ELb0ELb1ELb1ELb0EEENS1_21CollectiveEpilogueFwdINS6_IJSA_NS7_ILi512EEESA_EEES9_SC_SE_Li256ELb1ELb1ELb1ELb0EEENS1_36VarlenDynamicPersistentTileSchedulerILi64ELi64ELi256ELi128ELb1ELb1ELb1ELb1ELb0ELb1EEEEEEEEEvNT_6ParamsE)
        .other          _ZN7cutlass13device_kernelIN5flash11enable_sm90INS1_16FlashAttnFwdSm90INS1_25CollectiveMainloopFwdSm90ILi2EN4cute5tupleIJNS5_1CILi1EEES8_S8_EEENS6_IJNS7_ILi64EEESA_SA_EEELi512ENS_6half_tEfNS_4arch4Sm90ELb0ELb1ELb1ELb1ELb0ELb1ELb1ELb0ELb0ELb1ELb1ELb0EEENS1_21CollectiveEpilogueFwdINS6_IJSA_NS7_ILi512EEESA_EEES9_SC_SE_Li256ELb1ELb1ELb1ELb0EEENS1_36VarlenDynamicPersistentTileSchedulerILi64ELi64ELi256ELi128ELb1ELb1ELb1ELb1ELb0ELb1EEEEEEEEEvNT_6ParamsE,@"STO_CUDA_ENTRY STV_DEFAULT"
_ZN7cutlass13device_kernelIN5flash11enable_sm90INS1_16FlashAttnFwdSm90INS1_25CollectiveMainloopFwdSm90ILi2EN4cute5tupleIJNS5_1CILi1EEES8_S8_EEENS6_IJNS7_ILi64EEESA_SA_EEELi512ENS_6half_tEfNS_4arch4Sm90ELb0ELb1ELb1ELb1ELb0ELb1ELb1ELb0ELb0ELb1ELb1ELb0EEENS1_21CollectiveEpilogueFwdINS6_IJSA_NS7_ILi512EEESA_EEES9_SC_SE_Li256ELb1ELb1ELb1ELb0EEENS1_36VarlenDynamicPersistentTileSchedulerILi64ELi64ELi256ELi128ELb1ELb1ELb1ELb1ELb0ELb1EEEEEEEEEvNT_6ParamsE:
[----:B------:R-:W-:Y:S01]  /*0000*/  LDC R1, c[0x0][0x37c] ;  /* 0x0000df00ff017b82 */ /* 0x000fe20000000800 */
[----:B------:R-:W-:Y:S05]  /*0010*/  EXIT ;  /* 0x000000000000794d */ /* 0x000fea0003800000 */
.L_x_11:
        /* <DEDUP_REMOVED lines=14> */
.L_x_29:


//--------------------- .text._ZN7cutlass13device_kernelIN5flash11enable_sm90INS1_16FlashAttnFwdSm90INS1_25CollectiveMainloopFwdSm90ILi2EN4cute5tupleIJNS5_1CILi1EEES8_S8_EEENS6_IJNS7_ILi64EEESA_SA_EEELi512ENS_6half_tEfNS_4arch4Sm90ELb1ELb0ELb1ELb0ELb0ELb0ELb0ELb0ELb0ELb1ELb1ELb0EEENS1_21CollectiveEpilogueFwdINS6_IJSA_NS7_ILi512EEESA_EEES9_SC_SE_Li256ELb0ELb1ELb1ELb0EEENS1_19SingleTileSchedulerILb0ELb1ELb1ELi64EEEEEEEEEvNT_6ParamsE --------------------------
	.section	.text._ZN7cutlass13device_kernelIN5flash11enable_sm90INS1_16FlashAttnFwdSm90INS1_25CollectiveMainloopFwdSm90ILi2EN4cute5tupleIJNS5_1CILi1EEES8_S8_EEENS6_IJNS7_ILi64EEESA_SA_EEELi512ENS_6half_tEfNS_4arch4Sm90ELb1ELb0ELb1ELb0ELb0ELb0ELb0ELb0ELb0ELb1ELb1ELb0EEENS1_21CollectiveEpilogueFwdINS6_IJSA_NS7_ILi512EEESA_EEES9_SC_SE_Li256ELb0ELb1ELb1ELb0EEENS1_19SingleTileSchedulerILb0ELb1ELb1ELi64EEEEEEEEEvNT_6ParamsE,"ax",@progbits
	.align	128
.text._ZN7cutlass13device_kernelIN5flash11enable_sm90INS1_16FlashAttnFwdSm90INS1_25CollectiveMainloopFwdSm90ILi2EN4cute5tupleIJNS5_1CILi1EEES8_S8_EEENS6_IJNS7_ILi64EEESA_SA_EEELi512ENS_6half_tEfNS_4arch4Sm90ELb1ELb0ELb1ELb0ELb0ELb0ELb0ELb0ELb0ELb1ELb1ELb0EEENS1_21CollectiveEpilogueFwdINS6_IJSA_NS7_ILi512EEESA_EEES9_SC_SE_Li256ELb0ELb1ELb1ELb0EEENS1_19SingleTileSchedulerILb0ELb1ELb1ELi64EEEEEEEEEvNT_6ParamsE:
        .type           _ZN7cutlass13device_kernelIN5flash11enable_sm90INS1_16FlashAttnFwdSm90INS1_25CollectiveMainloopFwdSm90ILi2EN4cute5tupleIJNS5_1CILi1EEES8_S8_EEENS6_IJNS7_ILi64EEESA_SA_EEELi512ENS_6half_tEfNS_4arch4Sm90ELb1ELb0ELb1ELb0ELb0ELb0ELb0ELb0ELb0ELb1ELb1ELb0EEENS1_21CollectiveEpilogueFwdINS6_IJSA_NS7_ILi512EEESA_EEES9_SC_SE_Li256ELb0ELb1ELb1ELb0EEENS1_19SingleTileSchedulerILb0ELb1ELb1ELi64EEEEEEEEEvNT_6ParamsE,@function
        .size           _ZN7cutlass13device_kernelIN5flash11enable_sm90INS1_16FlashAttnFwdSm90INS1_25CollectiveMainloopFwdSm90ILi2EN4cute5tupleIJNS5_1CILi1EEES8_S8_EEENS6_IJNS7_ILi64EEESA_SA_EEELi512ENS_6half_tEfNS_4arch4Sm90ELb1ELb0ELb1ELb0ELb0ELb0ELb0ELb0ELb0ELb1ELb1ELb0EEENS1_21CollectiveEpilogueFwdINS6_IJSA_NS7_ILi512EEESA_EEES9_SC_SE_Li256ELb0ELb1ELb1ELb0EEENS1_19SingleTileSchedulerILb0ELb1ELb1ELi64EEEEEEEEEvNT_6ParamsE,(.L_x_30 - _ZN7cutlass13device_kernelIN5flash11enable_sm90INS1_16FlashAttnFwdSm90INS1_25CollectiveMainloopFwdSm90ILi2EN4cute5tupleIJNS5_1CILi1EEES8_S8_EEENS6_IJNS7_ILi64EEESA_SA_EEELi512ENS_6half_tEfNS_4arch4Sm90ELb1ELb0ELb1ELb0ELb0ELb0ELb0ELb0ELb0ELb1ELb1ELb0EEENS1_21CollectiveEpilogueFwdINS6_IJSA_NS7_ILi512EEESA_EEES9_SC_SE_Li256ELb0ELb1ELb1ELb0EEENS1_19SingleTileSchedulerILb0ELb1ELb1ELi64EEEEEEEEEvNT_6ParamsE)
        .other          _ZN7cutlass13device_kernelIN5flash11enable_sm90INS1_16FlashAttnFwdSm90INS1_25CollectiveMainloopFwdSm90ILi2EN4cute5tupleIJNS5_1CILi1EEES8_S8_EEENS6_IJNS7_ILi64EEESA_SA_EEELi512ENS_6half_tEfNS_4arch4Sm90ELb1ELb0ELb1ELb0ELb0ELb0ELb0ELb0ELb0ELb1ELb1ELb0EEENS1_21CollectiveEpilogueFwdINS6_IJSA_NS7_ILi512EEESA_EEES9_SC_SE_Li256ELb0ELb1ELb1ELb0EEENS1_19SingleTileSchedulerILb0ELb1ELb1ELi64EEEEEEEEEvNT_6ParamsE,@"STO_CUDA_ENTRY STV_DEFAULT"
_ZN7cutlass13device_kernelIN5flash11enable_sm90INS1_16FlashAttnFwdSm90INS1_25CollectiveMainloopFwdSm90ILi2EN4cute5tupleIJNS5_1CILi1EEES8_S8_EEENS6_IJNS7_ILi64EEESA_SA_EEELi512ENS_6half_tEfNS_4arch4Sm90ELb1ELb0ELb1ELb0ELb0ELb0ELb0ELb0ELb0ELb1ELb1ELb0EEENS1_21CollectiveEpilogueFwdINS6_IJSA_NS7_ILi512EEESA_EEES9_SC_SE_Li256ELb0ELb1ELb1ELb0EEENS1_19SingleTileSchedulerILb0ELb1ELb1ELi64EEEEEEEEEvNT_6ParamsE:
[----:B------:R-:W-:Y:S01]  /*0000*/  LDC R1, c[0x0][0x37c] ;  /* 0x0000df00ff017b82 */ /* 0x000fe20000000800 */
[----:B------:R-:W-:Y:S05]  /*0010*/  EXIT ;  /* 0x000000000000794d */ /* 0x000fea0003800000 */
.L_x_12:
        /* <DEDUP_REMOVED lines=14> */
.L_x_30:


//--------------------- .text._ZN7cutlass13device_kernelIN5flash11enable_sm90INS1_16FlashAttnFwdSm90INS1_25CollectiveMainloopFwdSm90ILi2EN4cute5tupleIJNS5_1CILi1EEES8_S8_EEENS6_IJNS7_ILi64EEESA_SA_EEELi512ENS_6half_tEfNS_4arch4Sm90ELb1ELb0ELb1ELb0ELb0ELb0ELb1ELb0ELb0ELb1ELb1ELb0EEENS1_21CollectiveEpilogueFwdINS6_IJSA_NS7_ILi512EEESA_EEES9_SC_SE_Li256ELb0ELb1ELb1ELb0EEENS1_19SingleTileSchedulerILb0ELb1ELb1ELi64EEEEEEEEEvNT_6ParamsE --------------------------
	.section	.text._ZN7cutlass13device_kernelIN5flash11enable_sm90INS1_16FlashAttnFwdSm90INS1_25CollectiveMainloopFwdSm90ILi2EN4cute5tupleIJNS5_1CILi1EEES8_S8_EEENS6_IJNS7_ILi64EEESA_SA_EEELi512ENS_6half_tEfNS_4arch4Sm90ELb1ELb0ELb1ELb0ELb0ELb0ELb1ELb0ELb0ELb1ELb1ELb0EEENS1_21CollectiveEpilogueFwdINS6_IJSA_NS7_ILi512EEESA_EEES9_SC_SE_Li256ELb0ELb1ELb1ELb0EEENS1_19SingleTileSchedulerILb0ELb1ELb1ELi64EEEEEEEEEvNT_6ParamsE,"ax",@progbits
	.align	128
.text._ZN7cutlass13device_kernelIN5flash11enable_sm90INS1_16FlashAttnFwdSm90INS1_25CollectiveMainloopFwdSm90ILi2EN4cute5tupleIJNS5_1CILi1EEES8_S8_EEENS6_IJNS7_ILi64EEESA_SA_EEELi512ENS_6half_tEfNS_4arch4Sm90ELb1ELb0ELb1ELb0ELb0ELb0ELb1ELb0ELb0ELb1ELb1ELb0EEENS1_21CollectiveEpilogueFwdINS6_IJSA_NS7_ILi512EEESA_EEES9_SC_SE_Li256ELb0ELb1ELb1ELb0EEENS1_19SingleTileSchedulerILb0ELb1ELb1ELi64EEEEEEEEEvNT_6ParamsE:
        .type           _ZN7cutlass13device_kernelIN5flash11enable_sm90INS1_16FlashAttnFwdSm90INS1_25CollectiveMainloopFwdSm90ILi2EN4cute5tupleIJNS5_1CILi1EEES8_S8_EEENS6_IJNS7_ILi64EEESA_SA_EEELi512ENS_6half_tEfNS_4arch4Sm90ELb1ELb0ELb1ELb0ELb0ELb0ELb1ELb0ELb0ELb1ELb1ELb0EEENS1_21CollectiveEpilogueFwdINS6_IJSA_NS7_ILi512EEESA_EEES9_SC_SE_Li256ELb0ELb1ELb1ELb0EEENS1_19SingleTileSchedulerILb0ELb1ELb1ELi64EEEEEEEEEvNT_6ParamsE,@function
        .size           _ZN7cutlass13device_kernelIN5flash11enable_sm90INS1_16FlashAttnFwdSm90INS1_25CollectiveMainloopFwdSm90ILi2EN4cute5tupleIJNS5_1CILi1EEES8_S8_EEENS6_IJNS7_ILi64EEESA_SA_EEELi512ENS_6half_tEfNS_4arch4Sm90ELb1ELb0ELb1ELb0ELb0ELb0ELb1ELb0ELb0ELb1ELb1ELb0EEENS1_21CollectiveEpilogueFwdINS6_IJSA_NS7_ILi512EEESA_EEES9_SC_SE_Li256ELb0ELb1ELb1ELb0EEENS1_19SingleTileSchedulerILb0ELb1ELb1ELi64EEEEEEEEEvNT_6ParamsE,(.L_x_31 - _ZN7cutlass13device_kernelIN5flash11enable_sm90INS1_16FlashAttnFwdSm90INS1_25CollectiveMainloopFwdSm90ILi2EN4cute5tupleIJNS5_1CILi1EEES8_S8_EEENS6_IJNS7_ILi64EEESA_SA_EEELi512ENS_6half_tEfNS_4arch4Sm90ELb1ELb0ELb1ELb0ELb0ELb0ELb1ELb0ELb0ELb1ELb1ELb0EEENS1_21CollectiveEpilogueFwdINS6_IJSA_NS7_ILi512EEESA_EEES9_SC_SE_Li256ELb0ELb1ELb1ELb0EEENS1_19SingleTileSchedulerILb0ELb1ELb1ELi64EEEEEEEEEvNT_6ParamsE)
        .other          _ZN7cutlass13device_kernelIN5flash11enable_sm90INS1_16FlashAttnFwdSm90INS1_25CollectiveMainloopFwdSm90ILi2EN4cute5tupleIJNS5_1CILi1EEES8_S8_EEENS6_IJNS7_ILi64EEESA_SA_EEELi512ENS_6half_tEfNS_4arch4Sm90ELb1ELb0ELb1ELb0ELb0ELb0ELb1ELb0ELb0ELb1ELb1ELb0EEENS1_21CollectiveEpilogueFwdINS6_IJSA_NS7_ILi512EEESA_EEES9_SC_SE_Li256ELb0ELb1ELb1ELb0EEENS1_19SingleTileSchedulerILb0ELb1ELb1ELi64EEEEEEEEEvNT_6ParamsE,@"STO_CUDA_ENTRY STV_DEFAULT"
_ZN7cutlass13device_kernelIN5flash11enable_sm90INS1_16FlashAttnFwdSm90INS1_25CollectiveMainloopFwdSm90ILi2EN4cute5tupleIJNS5_1CILi1EEES8_S8_EEENS6_IJNS7_ILi64EEESA_SA_EEELi512ENS_6half_tEfNS_4arch4Sm90ELb1ELb0ELb1ELb0ELb0ELb0ELb1ELb0ELb0ELb1ELb1ELb0EEENS1_21CollectiveEpilogueFwdINS6_IJSA_NS7_ILi512EEESA_EEES9_SC_SE_Li256ELb0ELb1ELb1ELb0EEENS1_19SingleTileSchedulerILb0ELb1ELb1ELi64EEEEEEEEEvNT_6ParamsE:
[----:B------:R-:W-:Y:S01]  /*0000*/  LDC R1, c[0x0][0x37c] ;  /* 0x0000df00ff017b82 */ /* 0x000fe20000000800 */
[----:B------:R-:W-:Y:S05]  /*0010*/  EXIT ;  /* 0x000000000000794d */ /* 0x000fea0003800000 */
.L_x_13:
        /* <DEDUP_REMOVED lines=14> */
.L_x_31:


//--------------------- .text._ZN7cutlass13device_kernelIN5flash11enable_sm90INS1_16FlashAttnFwdSm90INS1_25CollectiveMainloopFwdSm90ILi2EN4cute5tupleIJNS5_1CILi1EEES8_S8_EEENS6_IJNS7_ILi64EEESA_SA_EEELi512ENS_6half_tEfNS_4arch4Sm90ELb1ELb0ELb1ELb1ELb0ELb0ELb0ELb0ELb0ELb1ELb1ELb0EEENS1_21CollectiveEpilogueFwdINS6_IJSA_NS7_ILi512EEESA_EEES9_SC_SE_Li256ELb1ELb1ELb1ELb0EEENS1_36VarlenDynamicPersistentTileSchedulerILi64ELi64ELi256ELi128ELb1ELb1ELb1ELb1ELb1ELb1EEEEEEEEEvNT_6ParamsE --------------------------
	.section	.text._ZN7cutlass13device_kernelIN5flash11enable_sm90INS1_16FlashAttnFwdSm90INS1_25CollectiveMainloopFwdSm90ILi2EN4cute5tupleIJNS5_1CILi1EEES8_S8_EEENS6_IJNS7_ILi64EEESA_SA_EEELi512ENS_6half_tEfNS_4arch4Sm90ELb1ELb0ELb1ELb1ELb0ELb0ELb0ELb0ELb0ELb1ELb1ELb0EEENS1_21CollectiveEpilogueFwdINS6_IJSA_NS7_ILi512EEESA_EEES9_SC_SE_Li256ELb1ELb1ELb1ELb0EEENS1_36VarlenDynamicPersistentTileSchedulerILi64ELi64ELi256ELi128ELb1ELb1ELb1ELb1ELb1ELb1EEEEEEEEEvNT_6ParamsE,"ax",@progbits
	.align	128
.text._ZN7cutlass13device_kernelIN5flash11enable_sm90INS1_16FlashAttnFwdSm90INS1_25CollectiveMainloopFwdSm90ILi2EN4cute5tupleIJNS5_1CILi1EEES8_S8_EEENS6_IJNS7_ILi64EEESA_SA_EEELi512ENS_6half_tEfNS_4arch4Sm90ELb1ELb0ELb1ELb1ELb0ELb0ELb0ELb0ELb0ELb1ELb1ELb0EEENS1_21CollectiveEpilogueFwdINS6_IJSA_NS7_ILi512EEESA_EEES9_SC_SE_Li256ELb1ELb1ELb1ELb0EEENS1_36VarlenDynamicPersistentTileSchedulerILi64ELi64ELi256ELi128ELb1ELb1ELb1ELb1ELb1ELb1EEEEEEEEEvNT_6ParamsE:
        .type           _ZN7cutlass13device_kernelIN5flash11enable_sm90INS1_16FlashAttnFwdSm90INS1_25CollectiveMainloopFwdSm90ILi2EN4cute5tupleIJNS5_1CILi1EEES8_S8_EEENS6_IJNS7_ILi64EEESA_SA_EEELi512ENS_6half_tEfNS_4arch4Sm90ELb1ELb0ELb1ELb1ELb0ELb0ELb0ELb0ELb0ELb1ELb1ELb0EEENS1_21CollectiveEpilogueFwdINS6_IJSA_NS7_ILi512EEESA_EEES9_SC_SE_Li256ELb1ELb1ELb1ELb0EEENS1_36VarlenDynamicPersistentTileSchedulerILi64ELi64ELi256ELi128ELb1ELb1ELb1ELb1ELb1ELb1EEEEEEEEEvNT_6ParamsE,@function
        .size           _ZN7cutlass13device_kernelIN5flash11enable_sm90INS1_16FlashAttnFwdSm90INS1_25CollectiveMainloopFwdSm90ILi2EN4cute5tupleIJNS5_1CILi1EEES8_S8_EEENS6_IJNS7_ILi64EEESA_SA_EEELi512ENS_6half_tEfNS_4arch4Sm90ELb1ELb0ELb1ELb1ELb0ELb0ELb0ELb0ELb0ELb1ELb1ELb0EEENS1_21CollectiveEpilogueFwdINS6_IJSA_NS7_ILi512EEESA_EEES9_SC_SE_Li256ELb1ELb1ELb1ELb0EEENS1_36VarlenDynamicPersistentTileSchedulerILi64ELi64ELi256ELi128ELb1ELb1ELb1ELb1ELb1ELb1EEEEEEEEEvNT_6ParamsE,(.L_x_32 - _ZN7cutlass13device_kernelIN5flash11enable_sm90INS1_16FlashAttnFwdSm90INS1_25CollectiveMainloopFwdSm90ILi2EN4cute5tupleIJNS5_1CILi1EEES8_S8_EEENS6_IJNS7_ILi64EEESA_SA_EEELi512ENS_6half_tEfNS_4arch4Sm90ELb1ELb0ELb1ELb1ELb0ELb0ELb0ELb0ELb0ELb1ELb1ELb0EEENS1_21CollectiveEpilogueFwdINS6_IJSA_NS7_ILi512EEESA_EEES9_SC_SE_Li256ELb1ELb1ELb1ELb0EEENS1_36VarlenDynamicPersistentTileSchedulerILi64ELi64ELi256ELi128ELb1ELb1ELb1ELb1ELb1ELb1EEEEEEEEEvNT_6ParamsE)
        .other          _ZN7cutlass13device_kernelIN5flash11enable_sm90INS1_16FlashAttnFwdSm90INS1_25CollectiveMainloopFwdSm90ILi2EN4cute5tupleIJNS5_1CILi1EEES8_S8_EEENS6_IJNS7_ILi64EEESA_SA_EEELi512ENS_6half_tEfNS_4arch4Sm90ELb1ELb0ELb1ELb1ELb0ELb0ELb0ELb0ELb0ELb1ELb1ELb0EEENS1_21CollectiveEpilogueFwdINS6_IJSA_NS7_ILi512EEESA_EEES9_SC_SE_Li256ELb1ELb1ELb1ELb0EEENS1_36VarlenDynamicPersistentTileSchedulerILi64ELi64ELi256ELi128ELb1ELb1ELb1ELb1ELb1ELb1EEEEEEEEEvNT_6ParamsE,@"STO_CUDA_ENTRY STV_DEFAULT"
_ZN7cutlass13device_kernelIN5flash11enable_sm90INS1_16FlashAttnFwdSm90INS1_25CollectiveMainloopFwdSm90ILi2EN4cute5tupleIJNS5_1CILi1EEES8_S8_EEENS6_IJNS7_ILi64EEESA_SA_EEELi512ENS_6half_tEfNS_4arch4Sm90ELb1ELb0ELb1ELb1ELb0ELb0ELb0ELb0ELb0ELb1ELb1ELb0EEENS1_21CollectiveEpilogueFwdINS6_IJSA_NS7_ILi512EEESA_EEES9_SC_SE_Li256ELb1ELb1ELb1ELb0EEENS1_36VarlenDynamicPersistentTileSchedulerILi64ELi64ELi256ELi128ELb1ELb1ELb1ELb1ELb1ELb1EEEEEEEEEvNT_6ParamsE:
[----:B------:R-:W-:Y:S01]  /*0000*/  LDC R1, c[0x0][0x37c] ;  /* 0x0000df00ff017b82 */ /* 0x000fe20000000800 */
[----:B------:R-:W-:Y:S05]  /*0010*/  EXIT ;  /* 0x000000000000794d */ /* 0x000fea0003800000 */
.L_x_14:
        /* <DEDUP_REMOVED lines=14> */
.L_x_32:


//--------------------- .text._ZN7cutlass13device_kernelIN5flash11enable_sm90INS1_16FlashAttnFwdSm90INS1_25CollectiveMainloopFwdSm90ILi2EN4cute5tupleIJNS5_1CILi1EEES8_S8_EEENS6_IJNS7_ILi64EEESA_SA_EEELi512ENS_6half_tEfNS_4arch4Sm90ELb1ELb0ELb1ELb1ELb0ELb1ELb0ELb0ELb0ELb1ELb1ELb0EEENS1_21CollectiveEpilogueFwdINS6_IJSA_NS7_ILi512EEESA_EEES9_SC_SE_Li256ELb1ELb1ELb1ELb0EEENS1_36VarlenDynamicPersistentTileSchedulerILi64ELi64ELi256ELi128ELb1ELb1ELb1ELb1ELb1ELb1EEEEEEEEEvNT_6ParamsE --------------------------
	.section	.text._ZN7cutlass13device_kernelIN5flash11enable_sm90INS1_16FlashAttnFwdSm90INS1_25CollectiveMainloopFwdSm90ILi2EN4cute5tupleIJNS5_1CILi1EEES8_S8_EEENS6_IJNS7_ILi64EEESA_SA_EEELi512ENS_6half_tEfNS_4arch4Sm90ELb1ELb0ELb1ELb1ELb0ELb1ELb0ELb0ELb0ELb1ELb1ELb0EEENS1_21CollectiveEpilogueFwdINS6_IJSA_NS7_ILi512EEESA_EEES9_SC_SE_Li256ELb1ELb1ELb1ELb0EEENS1_36VarlenDynamicPersistentTileSchedulerILi64ELi64ELi256ELi128ELb1ELb1ELb1ELb1ELb1ELb1EEEEEEEEEvNT_6ParamsE,"ax",@progbits
	.align	128
.text._ZN7cutlass13device_kernelIN5flash11enable_sm90INS1_16FlashAttnFwdSm90INS1_25CollectiveMainloopFwdSm90ILi2EN4cute5tupleIJNS5_1CILi1EEES8_S8_EEENS6_IJNS7_ILi64EEESA_SA_EEELi512ENS_6half_tEfNS_4arch4Sm90ELb1ELb0ELb1ELb1ELb0ELb1ELb0ELb0ELb0ELb1ELb1ELb0EEENS1_21CollectiveEpilogueFwdINS6_IJSA_NS7_ILi512EEESA_EEES9_SC_SE_Li256ELb1ELb1ELb1ELb0EEENS1_36VarlenDynamicPersistentTileSchedulerILi64ELi64ELi256ELi128ELb1ELb1ELb1ELb1ELb1ELb1EEEEEEEEEvNT_6ParamsE:
        .type           _ZN7cutlass13device_kernelIN5flash11enable_sm90INS1_16FlashAttnFwdSm90INS1_25CollectiveMainloopFwdSm90ILi2EN4cute5tupleIJNS5_1CILi1EEES8_S8_EEENS6_IJNS7_ILi64EEESA_SA_EEELi512ENS_6half_tEfNS_4arch4Sm90ELb1ELb0ELb1ELb1ELb0ELb1ELb0ELb0ELb0ELb1ELb1ELb0EEENS1_21CollectiveEpilogueFwdINS6_IJSA_NS7_ILi512EEESA_EEES9_SC_SE_Li256ELb1ELb1ELb1ELb0EEENS1_36VarlenDynamicPersistentTileSchedulerILi64ELi64ELi256ELi128ELb1ELb1ELb1ELb1ELb1ELb1EEEEEEEEEvNT_6ParamsE,@function
        .size           _ZN7cutlass13device_kernelIN5flash11enable_sm90INS1_16FlashAttnFwdSm90INS1_25CollectiveMainloopFwdSm90ILi2EN4cute5tupleIJNS5_1CILi1EEES8_S8_EEENS6_IJNS7_ILi64EEESA_SA_EEELi512ENS_6half_tEfNS_4arch4Sm90ELb1ELb0ELb1ELb1ELb0ELb1ELb0ELb0ELb0ELb1ELb1ELb0EEENS1_21CollectiveEpilogueFwdINS6_IJSA_NS7_ILi512EEESA_EEES9_SC_SE_Li256ELb1ELb1ELb1ELb0EEENS1_36VarlenDynamicPersistentTileSchedulerILi64ELi64ELi256ELi128ELb1ELb1ELb1ELb1ELb1ELb1EEEEEEEEEvNT_6ParamsE,(.L_x_33 - _ZN7cutlass13device_kernelIN5flash11enable_sm90INS1_16FlashAttnFwdSm90INS1_25CollectiveMainloopFwdSm90ILi2EN4cute5tupleIJNS5_1CILi1EEES8_S8_EEENS6_IJNS7_ILi64EEESA_SA_EEELi512ENS_6half_tEfNS_4arch4Sm90ELb1ELb0ELb1ELb1ELb0ELb1ELb0ELb0ELb0ELb1ELb1ELb0EEENS1_21CollectiveEpilogueFwdINS6_IJSA_NS7_ILi512EEESA_EEES9_SC_SE_Li256ELb1ELb1ELb1ELb0EEENS1_36VarlenDynamicPersistentTileSchedulerILi64ELi64ELi256ELi128ELb1ELb1ELb1ELb1ELb1ELb1EEEEEEEEEvNT_6ParamsE)
        .other          _ZN7cutlass13device_kernelIN5flash11enable_sm90INS1_16FlashAttnFwdSm90INS1_25CollectiveMainloopFwdSm90ILi2EN4cute5tupleIJNS5_1CILi1EEES8_S8_EEENS6_IJNS7_ILi64EEESA_SA_EEELi512ENS_6half_tEfNS_4arch4Sm90ELb1ELb0ELb1ELb1ELb0ELb1ELb0ELb0ELb0ELb1ELb1ELb0EEENS1_21CollectiveEpilogueFwdINS6_IJSA_NS7_ILi512EEESA_EEES9_SC_SE_Li256ELb1ELb1ELb1ELb0EEENS1_36VarlenDynamicPersistentTileSchedulerILi64ELi64ELi256ELi128ELb1ELb1ELb1ELb1ELb1ELb1EEEEEEEEEvNT_6ParamsE,@"STO_CUDA_ENTRY STV_DEFAULT"
_ZN7cutlass13device_kernelIN5flash11enable_sm90INS1_16FlashAttnFwdSm90INS1_25CollectiveMainloopFwdSm90ILi2EN4cute5tupleIJNS5_1CILi1EEES8_S8_EEENS6_IJNS7_ILi64EEESA_SA_EEELi512ENS_6half_tEfNS_4arch4Sm90ELb1ELb0ELb1ELb1ELb0ELb1ELb0ELb0ELb0ELb1ELb1ELb0EEENS1_21CollectiveEpilogueFwdINS6_IJSA_NS7_ILi512EEESA_EEES9_SC_SE_Li256ELb1ELb1ELb1ELb0EEENS1_36VarlenDynamicPersistentTileSchedulerILi64ELi64ELi256ELi128ELb1ELb1ELb1ELb1ELb1ELb1EEEEEEEEEvNT_6ParamsE:
[----:B------:R-:W-:Y:S01]  /*0000*/  LDC R1, c[0x0][0x37c] ;  /* 0x0000df00ff017b82 */ /* 0x000fe20000000800 */
[----:B------:R-:W-:Y:S05]  /*0010*/  EXIT ;  /* 0x000000000000794d */ /* 0x000fea0003800000 */
.L_x_15:
        /* <DEDUP_REMOVED lines=14> */
.L_x_33:


//--------------------- .text._ZN7cutlass13device_kernelIN5flash11enable_sm90INS1_16FlashAttnFwdSm90INS1_25CollectiveMainloopFwdSm90ILi2EN4cute5tupleIJNS5_1CILi1EEES8_S8_EEENS6_IJNS7_ILi64EEESA_SA_EEELi512ENS_6half_tEfNS_4arch4Sm90ELb1ELb0ELb1ELb1ELb0ELb0ELb1ELb0ELb0ELb1ELb1ELb0EEENS1_21CollectiveEpilogueFwdINS6_IJSA_NS7_ILi512EEESA_EEES9_SC_SE_Li256ELb1ELb1ELb1ELb0EEENS1_36VarlenDynamicPersistentTileSchedulerILi64ELi64ELi256ELi128ELb1ELb1ELb1ELb1ELb1ELb1EEEEEEEEEvNT_6ParamsE --------------------------
	.section	.text._ZN7cutlass13device_kernelIN5flash11enable_sm90INS1_16FlashAttnFwdSm90INS1_25CollectiveMainloopFwdSm90ILi2EN4cute5tupleIJNS5_1CILi1EEES8_S8_EEENS6_IJNS7_ILi64EEESA_SA_EEELi512ENS_6half_tEfNS_4arch4Sm90ELb1ELb0ELb1ELb1ELb0ELb0ELb1ELb0ELb0ELb1ELb1ELb0EEENS1_21CollectiveEpilogueFwdINS6_IJSA_NS7_ILi512EEESA_EEES9_SC_SE_Li256ELb1ELb1ELb1ELb0EEENS1_36VarlenDynamicPersistentTileSchedulerILi64ELi64ELi256ELi128ELb1ELb1ELb1ELb1ELb1ELb1EEEEEEEEEvNT_6ParamsE,"ax",@progbits
	.align	128
.text._ZN7cutlass13device_kernelIN5flash11enable_sm90INS1_16FlashAttnFwdSm90INS1_25CollectiveMainloopFwdSm90ILi2EN4cute5tupleIJNS5_1CILi1EEES8_S8_EEENS6_IJNS7_ILi64EEESA_SA_EEELi512ENS_6half_tEfNS_4arch4Sm90ELb1ELb0ELb1ELb1ELb0ELb0ELb1ELb0ELb0ELb1ELb1ELb0EEENS1_21CollectiveEpilogueFwdINS6_IJSA_NS7_ILi512EEESA_EEES9_SC_SE_Li256ELb1ELb1ELb1ELb0EEENS1_36VarlenDynamicPersistentTileSchedulerILi64ELi64ELi256ELi128ELb1ELb1ELb1ELb1ELb1ELb1EEEEEEEEEvNT_6ParamsE:
        .type           _ZN7cutlass13device_kernelIN5flash11enable_sm90INS1_16FlashAttnFwdSm90INS1_25CollectiveMainloopFwdSm90ILi2EN4cute5tupleIJNS5_1CILi1EEES8_S8_EEENS6_IJNS7_ILi64EEESA_SA_EEELi512ENS_6half_tEfNS_4arch4Sm90ELb1ELb0ELb1ELb1ELb0ELb0ELb1ELb0ELb0ELb1ELb1ELb0EEENS1_21CollectiveEpilogueFwdINS6_IJSA_NS7_ILi512EEESA_EEES9_SC_SE_Li256ELb1ELb1ELb1ELb0EEENS1_36VarlenDynamicPersistentTileSchedulerILi64ELi64ELi256ELi128ELb1ELb1ELb1ELb1ELb1ELb1EEEEEEEEEvNT_6ParamsE,@function
        .size           _ZN7cutlass13device_kernelIN5flash11enable_sm90INS1_16FlashAttnFwdSm90INS1_25CollectiveMainloopFwdSm90ILi2EN4cute5tupleIJNS5_1CILi1EEES8_S8_EEENS6_IJNS7_ILi64EEESA_SA_EEELi512ENS_6half_tEfNS_4arch4Sm90ELb1ELb0ELb1ELb1ELb0ELb0ELb1ELb0ELb0ELb1ELb1ELb0EEENS1_21CollectiveEpilogueFwdINS6_IJSA_NS7_ILi512EEESA_EEES9_SC_SE_Li256ELb1ELb1ELb1ELb0EEENS1_36VarlenDynamicPersistentTileSchedulerILi64ELi64ELi256ELi128ELb1ELb1ELb1ELb1ELb1ELb1EEEEEEEEEvNT_6ParamsE,(.L_x_34 - _ZN7cutlass13device_kernelIN5flash11enable_sm90INS1_16FlashAttnFwdSm90INS1_25CollectiveMainloopFwdSm90ILi2EN4cute5tupleIJNS5_1CILi1EEES8_S8_EEENS6_IJNS7_ILi64EEESA_SA_EEELi512ENS_6half_tEfNS_4arch4Sm90ELb1ELb0ELb1ELb1ELb0ELb0ELb1ELb0ELb0ELb1ELb1ELb0EEENS1_21CollectiveEpilogueFwdINS6_IJSA_NS7_ILi512EEESA_EEES9_SC_SE_Li256ELb1ELb1ELb1ELb0EEENS1_36VarlenDynamicPersistentTileSchedulerILi64ELi64ELi256ELi128ELb1ELb1ELb1ELb1ELb1ELb1EEEEEEEEEvNT_6ParamsE)
        .other          _ZN7cutlass13device_kernelIN5flash11enable_sm90INS1_16FlashAttnFwdSm90INS1_25CollectiveMainloopFwdSm90ILi2EN4cute5tupleIJNS5_1CILi1EEES8_S8_EEENS6_IJNS7_ILi64EEESA_SA_EEELi512ENS_6half_tEfNS_4arch4Sm90ELb1ELb0ELb1ELb1ELb0ELb0ELb1ELb0ELb0ELb1ELb1ELb0EEENS1_21CollectiveEpilogueFwdINS6_IJSA_NS7_ILi512EEESA_EEES9_SC_SE_Li256ELb1ELb1ELb1ELb0EEENS1_36VarlenDynamicPersistentTileSchedulerILi64ELi64ELi256ELi128ELb1ELb1ELb1ELb1ELb1ELb1EEEEEEEEEvNT_6ParamsE,@"STO_CUDA_ENTRY STV_DEFAULT"
_ZN7cutlass13device_kernelIN5flash11enable_sm90INS1_16FlashAttnFwdSm90INS1_25CollectiveMainloopFwdSm90ILi2EN4cute5tupleIJNS5_1CILi1EEES8_S8_EEENS6_IJNS7_ILi64EEESA_SA_EEELi512ENS_6half_tEfNS_4arch4Sm90ELb1ELb0ELb1ELb1ELb0ELb0ELb1ELb0ELb0ELb1ELb1ELb0EEENS1_21CollectiveEpilogueFwdINS6_IJSA_NS7_ILi512EEESA_EEES9_SC_SE_Li256ELb1ELb1ELb1ELb0EEENS1_36VarlenDynamicPersistentTileSchedulerILi64ELi64ELi256ELi128ELb1ELb1ELb1ELb1ELb1ELb1EEEEEEEEEvNT_6ParamsE:
[----:B------:R-:W-:Y:S01]  /*0000*/  LDC R1, c[0x0][0x37c] ;  /* 0x0000df00ff017b82 */ /* 0x000fe20000000800 */
[----:B------:R-:W-:Y:S05]  /*0010*/  EXIT ;  /* 0x000000000000794d */ /* 0x000fea0003800000 */
.L_x_16:
        /* <DEDUP_REMOVED lines=14> */
.L_x_34:


//--------------------- .text._ZN7cutlass13device_kernelIN5flash11enable_sm90INS1_16FlashAttnFwdSm90INS1_25CollectiveMainloopFwdSm90ILi2EN4cute5tupleIJNS5_1CILi1EEES8_S8_EEENS6_IJNS7_ILi64EEESA_SA_EEELi512ENS_6half_tEfNS_4arch4Sm90ELb1ELb0ELb1ELb1ELb0ELb1ELb1ELb0ELb0ELb1ELb1ELb0EEENS1_21CollectiveEpilogueFwdINS6_IJSA_NS7_ILi512EEESA_EEES9_SC_SE_Li256ELb1ELb1ELb1ELb0EEENS1_36VarlenDynamicPersistentTileSchedulerILi64ELi64ELi256ELi128ELb1ELb1ELb1ELb1ELb1ELb1EEEEEEEEEvNT_6ParamsE --------------------------
	.section	.text._ZN7cutlass13device_kernelIN5flash11enable_sm90INS1_16FlashAttnFwdSm90INS1_25CollectiveMainloopFwdSm90ILi2EN4cute5tupleIJNS5_1CILi1EEES8_S8_EEENS6_IJNS7_ILi64EEESA_SA_EEELi512ENS_6half_tEfNS_4arch4Sm90ELb1ELb0ELb1ELb1ELb0ELb1ELb1ELb0ELb0ELb1ELb1ELb0EEENS1_21CollectiveEpilogueFwdINS6_IJSA_NS7_ILi512EEESA_EEES9_SC_SE_Li256ELb1ELb1ELb1ELb0EEENS1_36VarlenDynamicPersistentTileSchedulerILi64ELi64ELi256ELi128ELb1ELb1ELb1ELb1ELb1ELb1EEEEEEEEEvNT_6ParamsE,"ax",@progbits
	.align	128
.text._ZN7cutlass13device_kernelIN5flash11enable_sm90INS1_16FlashAttnFwdSm90INS1_25CollectiveMainloopFwdSm90ILi2EN4cute5tupleIJNS5_1CILi1EEES8_S8_EEENS6_IJNS7_ILi64EEESA_SA_EEELi512ENS_6half_tEfNS_4arch4Sm90ELb1ELb0ELb1ELb1ELb0ELb1ELb1ELb0ELb0ELb1ELb1ELb0EEENS1_21CollectiveEpilogueFwdINS6_IJSA_NS7_ILi512EEESA_EEES9_SC_SE_Li256ELb1ELb1ELb1ELb0EEENS1_36VarlenDynamicPersistentTileSchedulerILi64ELi64ELi256ELi128ELb1ELb1ELb1ELb1ELb1ELb1EEEEEEEEEvNT_6ParamsE:
        .type           _ZN7cutlass13device_kernelIN5flash11enable_sm90INS1_16FlashAttnFwdSm90INS1_25CollectiveMainloopFwdSm90ILi2EN4cute5tupleIJNS5_1CILi1EEES8_S8_EEENS6_IJNS7_ILi64EEESA_SA_EEELi512ENS_6half_tEfNS_4arch4Sm90ELb1ELb0ELb1ELb1ELb0ELb1ELb1ELb0ELb0ELb1ELb1ELb0EEENS1_21CollectiveEpilogueFwdINS6_IJSA_NS7_ILi512EEESA_EEES9_SC_SE_Li256ELb1ELb1ELb1ELb0EEENS1_36VarlenDynamicPersistentTileSchedulerILi64ELi64ELi256ELi128ELb1ELb1ELb1ELb1ELb1ELb1EEEEEEEEEvNT_6ParamsE,@function
        .size           _ZN7cutlass13device_kernelIN5flash11enable_sm90INS1_16FlashAttnFwdSm90INS1_25CollectiveMainloopFwdSm90ILi2EN4cute5tupleIJNS5_1CILi1EEES8_S8_EEENS6_IJNS7_ILi64EEESA_SA_EEELi512ENS_6half_tEfNS_4arch4Sm90ELb1ELb0ELb1ELb1ELb0ELb1ELb1ELb0ELb0ELb1ELb1ELb0EEENS1_21CollectiveEpilogueFwdINS6_IJSA_NS7_ILi512EEESA_EEES9_SC_SE_Li256ELb1ELb1ELb1ELb0EEENS1_36VarlenDynamicPersistentTileSchedulerILi64ELi64ELi256ELi128ELb1ELb1ELb1ELb1ELb1ELb1EEEEEEEEEvNT_6ParamsE,(.L_x_35 - _ZN7cutlass13device_kernelIN5flash11enable_sm90INS1_16FlashAttnFwdSm90INS1_25CollectiveMainloopFwdSm90ILi2EN4cute5tupleIJNS5_1CILi1EEES8_S8_EEENS6_IJNS7_ILi64EEESA_SA_EEELi512ENS_6half_tEfNS_4arch4Sm90ELb1ELb0ELb1ELb1ELb0ELb1ELb1ELb0ELb0ELb1ELb1ELb0EEENS1_21CollectiveEpilogueFwdINS6_IJSA_NS7_ILi512EEESA_EEES9_SC_SE_Li256ELb1ELb1ELb1ELb0EEENS1_36VarlenDynamicPersistentTileSchedulerILi64ELi64ELi256ELi128ELb1ELb1ELb1ELb1ELb1ELb1EEEEEEEEEvNT_6ParamsE)
        .other          _ZN7cutlass13device_kernelIN5flash11enable_sm90INS1_16FlashAttnFwdSm90INS1_25CollectiveMainloopFwdSm90ILi2EN4cute5tupleIJNS5_1CILi1EEES8_S8_EEENS6_IJNS7_ILi64EEESA_SA_EEELi512ENS_6half_tEfNS_4arch4Sm90ELb1ELb0ELb1ELb1ELb0ELb1ELb1ELb0ELb0ELb1ELb1ELb0EEENS1_21CollectiveEpilogueFwdINS6_IJSA_NS7_ILi512EEESA_EEES9_SC_SE_Li256ELb1ELb1ELb1ELb0EEENS1_36VarlenDynamicPersistentTileSchedulerILi64ELi64ELi256ELi128ELb1ELb1ELb1ELb1ELb1ELb1EEEEEEEEEvNT_6ParamsE,@"STO_CUDA_ENTRY STV_DEFAULT"
_ZN7cutlass13device_kernelIN5flash11enable_sm90INS1_16FlashAttnFwdSm90INS1_25CollectiveMainloopFwdSm90ILi2EN4cute5tupleIJNS5_1CILi1EEES8_S8_EEENS6_IJNS7_ILi64EEESA_SA_EEELi512ENS_6half_tEfNS_4arch4Sm90ELb1ELb0ELb1ELb1ELb0ELb1ELb1ELb0ELb0ELb1ELb1ELb0EEENS1_21CollectiveEpilogueFwdINS6_IJSA_NS7_ILi512EEESA_EEES9_SC_SE_Li256ELb1ELb1ELb1ELb0EEENS1_36VarlenDynamicPersistentTileSchedulerILi64ELi64ELi256ELi128ELb1ELb1ELb1ELb1ELb1ELb1EEEEEEEEEvNT_6ParamsE:
[----:B------:R-:W-:Y:S01]  /*0000*/  LDC R1, c[0x0][0x37c] ;  /* 0x0000df00ff017b82 */ /* 0x000fe20000000800 */
[----:B------:R-:W-:Y:S05]  /*0010*/  EXIT ;  /* 0x000000000000794d */ /* 0x000fea0003800000 */
.L_x_17:
        /* <DEDUP_REMOVED lines=14> */
.L_x_35:


//--------------------- .nv.shared.reserved.0     --------------------------
	.section	.nv.shared.reserved.0,"aw",@nobits
	.weak		__nv_reservedSMEM_offset_0_alias
	.size		__nv_reservedSMEM_offset_0_alias, 0, 64
	.other		__nv_reservedSMEM_offset_0_alias,@"STO_CUDA_RESERVED_SHARED STV_DEFAULT"
__nv_reservedSMEM_offset_0_alias:
	.zero		0
	.zero		64


//--------------------- .nv.global                --------------------------
	.section	.nv.global,"aw",@nobits
.nv.global:
	.type		_ZN83_INTERNAL_4b3e648f_47_flash_fwd_hdim64_512_fp16_split_softcap_sm90_cu_744032ad_33804cute1_E,@object
	.size		_ZN83_INTERNAL_4b3e648f_47_flash_fwd_hdim64_512_fp16_split_softcap_sm90_cu_744032ad_33804cute1_E,(_ZN83_INTERNAL_4b3e648f_47_flash_fwd_hdim64_512_fp16_split_softcap_sm90_cu_744032ad_33804cuda3std3__45__cpo6cbeginE - _ZN83_INTERNAL_4b3e648f_47_flash_fwd_hdim64_512_fp16_split_softcap_sm90_cu_744032ad_33804cute1_E)
_ZN83_INTERNAL_4b3e648f_47_flash_fwd_hdim64_512_fp16_split_softcap_sm90_cu_744032ad_33804cute1_E:
	.zero		1
	.type		_ZN83_INTERNAL_4b3e648f_47_flash_fwd_hdim64_512_fp16_split_softcap_sm90_cu_744032ad_33804cuda3std3__45__cpo6cbeginE,@object
	.size		_ZN83_INTERNAL_4b3e648f_47_flash_fwd_hdim64_512_fp16_split_softcap_sm90_cu_744032ad_33804cuda3std3__45__cpo6cbeginE,(_ZN83_INTERNAL_4b3e648f_47_flash_fwd_hdim64_512_fp16_split_softcap_sm90_cu_744032ad_33804cuda3std3__48in_placeE - _ZN83_INTERNAL_4b3e648f_47_flash_fwd_hdim64_512_fp16_split_softcap_sm90_cu_744032ad_33804cuda3std3__45__cpo6cbeginE)
_ZN83_INTERNAL_4b3e648f_47_flash_fwd_hdim64_512_fp16_split_softcap_sm90_cu_744032ad_33804cuda3std3__45__cpo6cbeginE:
	.zero		1
	.type		_ZN83_INTERNAL_4b3e648f_47_flash_fwd_hdim64_512_fp16_split_softcap_sm90_cu_744032ad_33804cuda3std3__48in_placeE,@object
	.size		_ZN83_INTERNAL_4b3e648f_47_flash_fwd_hdim64_512_fp16_split_softcap_sm90_cu_744032ad_33804cuda3std3__48in_placeE,(_ZN83_INTERNAL_4b3e648f_47_flash_fwd_hdim64_512_fp16_split_softcap_sm90_cu_744032ad_33804cuda3std6ranges3__45__cpo9iter_moveE - _ZN83_INTERNAL_4b3e648f_47_flash_fwd_hdim64_512_fp16_split_softcap_sm90_cu_744032ad_33804cuda3std3__48in_placeE)
_ZN83_INTERNAL_4b3e648f_47_flash_fwd_hdim64_512_fp16_split_softcap_sm90_cu_744032ad_33804cuda3std3__48in_placeE:
	.zero		1
	.type		_ZN83_INTERNAL_4b3e648f_47_flash_fwd_hdim64_512_fp16_split_softcap_sm90_cu_744032ad_33804cuda3std6ranges3__45__cpo9iter_moveE,@object
	.size		_ZN83_INTERNAL_4b3e648f_47_flash_fwd_hdim64_512_fp16_split_softcap_sm90_cu_744032ad_33804cuda3std6ranges3__45__cpo9iter_moveE,(_ZN83_INTERNAL_4b3e648f_47_flash_fwd_hdim64_512_fp16_split_softcap_sm90_cu_744032ad_33804cuda3std3__45__cpo5beginE - _ZN83_INTERNAL_4b3e648f_47_flash_fwd_hdim64_512_fp16_split_softcap_sm90_cu_744032ad_33804cuda3std6ranges3__45__cpo9iter_moveE)
_ZN83_INTERNAL_4b3e648f_47_flash_fwd_hdim64_512_fp16_split_softcap_sm90_cu_744032ad_33804cuda3std6ranges3__45__cpo9iter_moveE:
	.zero		1
	.type		_ZN83_INTERNAL_4b3e648f_47_flash_fwd_hdim64_512_fp16_split_softcap_sm90_cu_744032ad_33804cuda3std3__45__cpo5beginE,@object
	.size		_ZN83_INTERNAL_4b3e648f_47_flash_fwd_hdim64_512_fp16_split_softcap_sm90_cu_744032ad_33804cuda3std3__45__cpo5beginE,(_ZN83_INTERNAL_4b3e648f_47_flash_fwd_hdim64_512_fp16_split_softcap_sm90_cu_744032ad_33804cuda3std3__485_GLOBAL__N__4b3e648f_47_flash_fwd_hdim64_512_fp16_split_softcap_sm90_cu_744032ad_33806ignoreE - _ZN83_INTERNAL_4b3e648f_47_flash_fwd_hdim64_512_fp16_split_softcap_sm90_cu_744032ad_33804cuda3std3__45__cpo5beginE)
_ZN83_INTERNAL_4b3e648f_47_flash_fwd_hdim64_512_fp16_split_softcap_sm90_cu_744032ad_33804cuda3std3__45__cpo5beginE:
	.zero		1
	.type		_ZN83_INTERNAL_4b3e648f_47_flash_fwd_hdim64_512_fp16_split_softcap_sm90_cu_744032ad_33804cuda3std3__485_GLOBAL__N__4b3e648f_47_flash_fwd_hdim64_512_fp16_split_softcap_sm90_cu_744032ad_33806ignoreE,@object
	.size		_ZN83_INTERNAL_4b3e648f_47_flash_fwd_hdim64_512_fp16_split_softcap_sm90_cu_744032ad_33804cuda3std3__485_GLOBAL__N__4b3e648f_47_flash_fwd_hdim64_512_fp16_split_softcap_sm90_cu_744032ad_33806ignoreE,(_ZN83_INTERNAL_4b3e648f_47_flash_fwd_hdim64_512_fp16_split_softcap_sm90_cu_744032ad_33804cute7productE - _ZN83_INTERNAL_4b3e648f_47_flash_fwd_hdim64_512_fp16_split_softcap_sm90_cu_744032ad_33804cuda3std3__485_GLOBAL__N__4b3e648f_47_flash_fwd_hdim64_512_fp16_split_softcap_sm90_cu_744032ad_33806ignoreE)
_ZN83_INTERNAL_4b3e648f_47_flash_fwd_hdim64_512_fp16_split_softcap_sm90_cu_744032ad_33804cuda3std3__485_GLOBAL__N__4b3e648f_47_flash_fwd_hdim64_512_fp16_split_softcap_sm90_cu_744032ad_33806ignoreE:
	.zero		1
	.type		_ZN83_INTERNAL_4b3e648f_47_flash_fwd_hdim64_512_fp16_split_softcap_sm90_cu_744032ad_33804cute7productE,@object
	.size		_ZN83_INTERNAL_4b3e648f_47_flash_fwd_hdim64_512_fp16_split_softcap_sm90_cu_744032ad_33804cute7productE,(_ZN83_INTERNAL_4b3e648f_47_flash_fwd_hdim64_512_fp16_split_softcap_sm90_cu_744032ad_33804cuda3std3__45__cpo3endE - _ZN83_INTERNAL_4b3e648f_47_flash_fwd_hdim64_512_fp16_split_softcap_sm90_cu_744032ad_33804cute7productE)
_ZN83_INTERNAL_4b3e648f_47_flash_fwd_hdim64_512_fp16_split_softcap_sm90_cu_744032ad_33804cute7productE:
	.zero		1
	.type		_ZN83_INTERNAL_4b3e648f_47_flash_fwd_hdim64_512_fp16_split_softcap_sm90_cu_744032ad_33804cuda3std3__45__cpo3endE,@object
	.size		_ZN83_INTERNAL_4b3e648f_47_flash_fwd_hdim64_512_fp16_split_softcap_sm90_cu_744032ad_33804cuda3std3__45__cpo3endE,(_ZN83_INTERNAL_4b3e648f_47_flash_fwd_hdim64_512_fp16_split_softcap_sm90_cu_744032ad_33804cuda3std3__419piecewise_constructE - _ZN83_INTERNAL_4b3e648f_47_flash_fwd_hdim64_512_fp16_split_softcap_sm90_cu_744032ad_33804cuda3std3__45__cpo3endE)
_ZN83_INTERNAL_4b3e648f_47_flash_fwd_hdim64_512_fp16_split_softcap_sm90_cu_744032ad_33804cuda3std3__45__cpo3endE:
	.zero		1
	.type		_ZN83_INTERNAL_4b3e648f_47_flash_fwd_hdim64_512_fp16_split_softcap_sm90_cu_744032ad_33804cuda3std3__419piecewise_constructE,@object
	.size		_ZN83_INTERNAL_4b3e648f_47_flash_fwd_hdim64_512_fp16_split_softcap_sm90_cu_744032ad_33804cuda3std3__419piecewise_constructE,(_ZN83_INTERNAL_4b3e648f_47_flash_fwd_hdim64_512_fp16_split_softcap_sm90_cu_744032ad_33804cuda3std3__45__cpo4cendE - _ZN83_INTERNAL_4b3e648f_47_flash_fwd_hdim64_512_fp16_split_softcap_sm90_cu_744032ad_33804cuda3std3__419piecewise_constructE)
_ZN83_INTERNAL_4b3e648f_47_flash_fwd_hdim64_512_fp16_split_softcap_sm90_cu_744032ad_33804cuda3std3__419piecewise_constructE:
	.zero		1
	.type		_ZN83_INTERNAL_4b3e648f_47_flash_fwd_hdim64_512_fp16_split_softcap_sm90_cu_744032ad_33804cuda3std3__45__cpo4cendE,@object
	.size		_ZN83_INTERNAL_4b3e648f_47_flash_fwd_hdim64_512_fp16_split_softcap_sm90_cu_744032ad_33804cuda3std3__45__cpo4cendE,(_ZN83_INTERNAL_4b3e648f_47_flash_fwd_hdim64_512_fp16_split_softcap_sm90_cu_744032ad_33804cuda3std6ranges3__45__cpo4swapE - _ZN83_INTERNAL_4b3e648f_47_flash_fwd_hdim64_512_fp16_split_softcap_sm90_cu_744032ad_33804cuda3std3__45__cpo4cendE)
_ZN83_INTERNAL_4b3e648f_47_flash_fwd_hdim64_512_fp16_split_softcap_sm90_cu_744032ad_33804cuda3std3__45__cpo4cendE:
	.zero		1
	.type		_ZN83_INTERNAL_4b3e648f_47_flash_fwd_hdim64_512_fp16_split_softcap_sm90_cu_744032ad_33804cuda3std6ranges3__45__cpo4swapE,@object
	.size		_ZN83_INTERNAL_4b3e648f_47_flash_fwd_hdim64_512_fp16_split_softcap_sm90_cu_744032ad_33804cuda3std6ranges3__45__cpo4swapE,(.L_7 - _ZN83_INTERNAL_4b3e648f_47_flash_fwd_hdim64_512_fp16_split_softcap_sm90_cu_744032ad_33804cuda3std6ranges3__45__cpo4swapE)
_ZN83_INTERNAL_4b3e648f_47_flash_fwd_hdim64_512_fp16_split_softcap_sm90_cu_744032ad_33804cuda3std6ranges3__45__cpo4swapE:
	.zero		1
.L_7:


//--------------------- .nv.constant0._ZN7cutlass13device_kernelIN5flash11enable_sm90INS1_16FlashAttnFwdSm90INS1_25CollectiveMainloopFwdSm90ILi2EN4cute5tupleIJNS5_1CILi1EEES8_S8_EEENS6_IJNS7_ILi64EEESA_SA_EEELi512ENS_6half_tEfNS_4arch4Sm90ELb0ELb0ELb1ELb0ELb0ELb0ELb0ELb0ELb0ELb1ELb1ELb0EEENS1_21CollectiveEpilogueFwdINS6_IJSA_NS7_ILi512EEESA_EEES9_SC_SE_Li256ELb0ELb1ELb1ELb0EEENS1_19SingleTileSchedulerILb0ELb1ELb1ELi64EEEEEEEEEvNT_6ParamsE --------------------------
	.section	.nv.constant0._ZN7cutlass13device_kernelIN5flash11enable_sm90INS1_16FlashAttnFwdSm90INS1_25CollectiveMainloopFwdSm90ILi2EN4cute5tupleIJNS5_1CILi1EEES8_S8_EEENS6_IJNS7_ILi64EEESA_SA_EEELi512ENS_6half_tEfNS_4arch4Sm90ELb0ELb0ELb1ELb0ELb0ELb0ELb0ELb0ELb0ELb1ELb1ELb0EEENS1_21CollectiveEpilogueFwdINS6_IJSA_NS7_ILi512EEESA_EEES9_SC_SE_Li256ELb0ELb1ELb1ELb0EEENS1_19SingleTileSchedulerILb0ELb1ELb1ELi64EEEEEEEEEvNT_6ParamsE,"a",@progbits
	.sectionflags	@""
	.align	4
.nv.constant0._ZN7cutlass13device_kernelIN5flash11enable_sm90INS1_16FlashAttnFwdSm90INS1_25CollectiveMainloopFwdSm90ILi2EN4cute5tupleIJNS5_1CILi1EEES8_S8_EEENS6_IJNS7_ILi64EEESA_SA_EEELi512ENS_6half_tEfNS_4arch4Sm90ELb0ELb0ELb1ELb0ELb0ELb0ELb0ELb0ELb0ELb1ELb1ELb0EEENS1_21CollectiveEpilogueFwdINS6_IJSA_NS7_ILi512EEESA_EEES9_SC_SE_Li256ELb0ELb1ELb1ELb0EEENS1_19SingleTileSchedulerILb0ELb1ELb1ELi64EEEEEEEEEvNT_6ParamsE:
	.zero		3456


//--------------------- .nv.constant0._ZN7cutlass13device_kernelIN5flash11enable_sm90INS1_16FlashAttnFwdSm90INS1_25CollectiveMainloopFwdSm90ILi2EN4cute5tupleIJNS5_1CILi1EEES8_S8_EEENS6_IJNS7_ILi64EEESA_SA_EEELi512ENS_6half_tEfNS_4arch4Sm90ELb0ELb0ELb1ELb0ELb0ELb0ELb1ELb0ELb0ELb1ELb1ELb0EEENS1_21CollectiveEpilogueFwdINS6_IJSA_NS7_ILi512EEESA_EEES9_SC_SE_Li256ELb0ELb1ELb1ELb0EEENS1_19SingleTileSchedulerILb0ELb1ELb1ELi64EEEEEEEEEvNT_6ParamsE --------------------------
	.section	.nv.constant0._ZN7cutlass13device_kernelIN5flash11enable_sm90INS1_16FlashAttnFwdSm90INS1_25CollectiveMainloopFwdSm90ILi2EN4cute5tupleIJNS5_1CILi1EEES8_S8_EEENS6_IJNS7_ILi64EEESA_SA_EEELi512ENS_6half_tEfNS_4arch4Sm90ELb0ELb0ELb1ELb0ELb0ELb0ELb1ELb0ELb0ELb1ELb1ELb0EEENS1_21CollectiveEpilogueFwdINS6_IJSA_NS7_ILi512EEESA_EEES9_SC_SE_Li256ELb0ELb1ELb1ELb0EEENS1_19SingleTileSchedulerILb0ELb1ELb1ELi64EEEEEEEEEvNT_6ParamsE,"a",@progbits
	.sectionflags	@""
	.align	4
.nv.constant0._ZN7cutlass13device_kernelIN5flash11enable_sm90INS1_16FlashAttnFwdSm90INS1_25CollectiveMainloopFwdSm90ILi2EN4cute5tupleIJNS5_1CILi1EEES8_S8_EEENS6_IJNS7_ILi64EEESA_SA_EEELi512ENS_6half_tEfNS_4arch4Sm90ELb0ELb0ELb1ELb0ELb0ELb0ELb1ELb0ELb0ELb1ELb1ELb0EEENS1_21CollectiveEpilogueFwdINS6_IJSA_NS7_ILi512EEESA_EEES9_SC_SE_Li256ELb0ELb1ELb1ELb0EEENS1_19SingleTileSchedulerILb0ELb1ELb1ELi64EEEEEEEEEvNT_6ParamsE:
	.zero		3712


//--------------------- .nv.constant0._ZN7cutlass13device_kernelIN5flash11enable_sm90INS1_16FlashAttnFwdSm90INS1_25CollectiveMainloopFwdSm90ILi2EN4cute5tupleIJNS5_1CILi1EEES8_S8_EEENS6_IJNS7_ILi64EEESA_SA_EEELi512ENS_6half_tEfNS_4arch4Sm90ELb0ELb0ELb1ELb1ELb0ELb0ELb0ELb0ELb0ELb1ELb1ELb0EEENS1_21CollectiveEpilogueFwdINS6_IJSA_NS7_ILi512EEESA_EEES9_SC_SE_Li256ELb1ELb1ELb1ELb0EEENS1_36VarlenDynamicPersistentTileSchedulerILi64ELi64ELi256ELi128ELb1ELb1ELb1ELb0ELb1ELb1EEEEEEEEEvNT_6ParamsE --------------------------
	.section	.nv.constant0._ZN7cutlass13device_kernelIN5flash11enable_sm90INS1_16FlashAttnFwdSm90INS1_25CollectiveMainloopFwdSm90ILi2EN4cute5tupleIJNS5_1CILi1EEES8_S8_EEENS6_IJNS7_ILi64EEESA_SA_EEELi512ENS_6half_tEfNS_4arch4Sm90ELb0ELb0ELb1ELb1ELb0ELb0ELb0ELb0ELb0ELb1ELb1ELb0EEENS1_21CollectiveEpilogueFwdINS6_IJSA_NS7_ILi512EEESA_EEES9_SC_SE_Li256ELb1ELb1ELb1ELb0EEENS1_36VarlenDynamicPersistentTileSchedulerILi64ELi64ELi256ELi128ELb1ELb1ELb1ELb0ELb1ELb1EEEEEEEEEvNT_6ParamsE,"a",@progbits
	.sectionflags	@""
	.align	4
.nv.constant0._ZN7cutlass13device_kernelIN5flash11enable_sm90INS1_16FlashAttnFwdSm90INS1_25CollectiveMainloopFwdSm90ILi2EN4cute5tupleIJNS5_1CILi1EEES8_S8_EEENS6_IJNS7_ILi64EEESA_SA_EEELi512ENS_6half_tEfNS_4arch4Sm90ELb0ELb0ELb1ELb1ELb0ELb0ELb0ELb0ELb0ELb1ELb1ELb0EEENS1_21CollectiveEpilogueFwdINS6_IJSA_NS7_ILi512EEESA_EEES9_SC_SE_Li256ELb1ELb1ELb1ELb0EEENS1_36VarlenDynamicPersistentTileSchedulerILi64ELi64ELi256ELi128ELb1ELb1ELb1ELb0ELb1ELb1EEEEEEEEEvNT_6ParamsE:
	.zero		3584


//--------------------- .nv.constant0._ZN7cutlass13device_kernelIN5flash11enable_sm90INS1_16FlashAttnFwdSm90INS1_25CollectiveMainloopFwdSm90ILi2EN4cute5tupleIJNS5_1CILi1EEES8_S8_EEENS6_IJNS7_ILi64EEESA_SA_EEELi512ENS_6half_tEfNS_4arch4Sm90ELb0ELb0ELb1ELb1ELb0ELb1ELb0ELb0ELb0ELb1ELb1ELb0EEENS1_21CollectiveEpilogueFwdINS6_IJSA_NS7_ILi512EEESA_EEES9_SC_SE_Li256ELb1ELb1ELb1ELb0EEENS1_36VarlenDynamicPersistentTileSchedulerILi64ELi64ELi256ELi128ELb1ELb1ELb1ELb0ELb1ELb1EEEEEEEEEvNT_6ParamsE --------------------------
	.section	.nv.constant0._ZN7cutlass13device_kernelIN5flash11enable_sm90INS1_16FlashAttnFwdSm90INS1_25CollectiveMainloopFwdSm90ILi2EN4cute5tupleIJNS5_1CILi1EEES8_S8_EEENS6_IJNS7_ILi64EEESA_SA_EEELi512ENS_6half_tEfNS_4arch4Sm90ELb0ELb0ELb1ELb1ELb0ELb1ELb0ELb0ELb0ELb1ELb1ELb0EEENS1_21CollectiveEpilogueFwdINS6_IJSA_NS7_ILi512EEESA_EEES9_SC_SE_Li256ELb1ELb1ELb1ELb0EEENS1_36VarlenDynamicPersistentTileSchedulerILi64ELi64ELi256ELi128ELb1ELb1ELb1ELb0ELb1ELb1EEEEEEEEEvNT_6ParamsE,"a",@progbits
	.sectionflags	@""
	.align	4
.nv.constant0._ZN7cutlass13device_kernelIN5flash11enable_sm90INS1_16FlashAttnFwdSm90INS1_25CollectiveMainloopFwdSm90ILi2EN4cute5tupleIJNS5_1CILi1EEES8_S8_EEENS6_IJNS7_ILi64EEESA_SA_EEELi512ENS_6half_tEfNS_4arch4Sm90ELb0ELb0ELb1ELb1ELb0ELb1ELb0ELb0ELb0ELb1ELb1ELb0EEENS1_21CollectiveEpilogueFwdINS6_IJSA_NS7_ILi512EEESA_EEES9_SC_SE_Li256ELb1ELb1ELb1ELb0EEENS1_36VarlenDynamicPersistentTileSchedulerILi64ELi64ELi256ELi128ELb1ELb1ELb1ELb0ELb1ELb1EEEEEEEEEvNT_6ParamsE:
	.zero		3584


//--------------------- .nv.constant0._ZN7cutlass13device_kernelIN5flash11enable_sm90INS1_16FlashAttnFwdSm90INS1_25CollectiveMainloopFwdSm90ILi2EN4cute5tupleIJNS5_1CILi1EEES8_S8_EEENS6_IJNS7_ILi64EEESA_SA_EEELi512ENS_6half_tEfNS_4arch4Sm90ELb0ELb0ELb1ELb1ELb0ELb0ELb1ELb0ELb0ELb1ELb1ELb0EEENS1_21CollectiveEpilogueFwdINS6_IJSA_NS7_ILi512EEESA_EEES9_SC_SE_Li256ELb1ELb1ELb1ELb0EEENS1_36VarlenDynamicPersistentTileSchedulerILi64ELi64ELi256ELi128ELb1ELb1ELb1ELb0ELb1ELb1EEEEEEEEEvNT_6ParamsE --------------------------
	.section	.nv.constant0._ZN7cutlass13device_kernelIN5flash11enable_sm90INS1_16FlashAttnFwdSm90INS1_25CollectiveMainloopFwdSm90ILi2EN4cute5tupleIJNS5_1CILi1EEES8_S8_EEENS6_IJNS7_ILi64EEESA_SA_EEELi512ENS_6half_tEfNS_4arch4Sm90ELb0ELb0ELb1ELb1ELb0ELb0ELb1ELb0ELb0ELb1ELb1ELb0EEENS1_21CollectiveEpilogueFwdINS6_IJSA_NS7_ILi512EEESA_EEES9_SC_SE_Li256ELb1ELb1ELb1ELb0EEENS1_36VarlenDynamicPersistentTileSchedulerILi64ELi64ELi256ELi128ELb1ELb1ELb1ELb0ELb1ELb1EEEEEEEEEvNT_6ParamsE,"a",@progbits
	.sectionflags	@""
	.align	4
.nv.constant0._ZN7cutlass13device_kernelIN5flash11enable_sm90INS1_16FlashAttnFwdSm90INS1_25CollectiveMainloopFwdSm90ILi2EN4cute5tupleIJNS5_1CILi1EEES8_S8_EEENS6_IJNS7_ILi64EEESA_SA_EEELi512ENS_6half_tEfNS_4arch4Sm90ELb0ELb0ELb1ELb1ELb0ELb0ELb1ELb0ELb0ELb1ELb1ELb0EEENS1_21CollectiveEpilogueFwdINS6_IJSA_NS7_ILi512EEESA_EEES9_SC_SE_Li256ELb1ELb1ELb1ELb0EEENS1_36VarlenDynamicPersistentTileSchedulerILi64ELi64ELi256ELi128ELb1ELb1ELb1ELb0ELb1ELb1EEEEEEEEEvNT_6ParamsE:
	.zero		3840


//--------------------- .nv.constant0._ZN7cutlass13device_kernelIN5flash11enable_sm90INS1_16FlashAttnFwdSm90INS1_25CollectiveMainloopFwdSm90ILi2EN4cute5tupleIJNS5_1CILi1EEES8_S8_EEENS6_IJNS7_ILi64EEESA_SA_EEELi512ENS_6half_tEfNS_4arch4Sm90ELb0ELb0ELb1ELb1ELb0ELb1ELb1ELb0ELb0ELb1ELb1ELb0EEENS1_21CollectiveEpilogueFwdINS6_IJSA_NS7_ILi512EEESA_EEES9_SC_SE_Li256ELb1ELb1ELb1ELb0EEENS1_36VarlenDynamicPersistentTileSchedulerILi64ELi64ELi256ELi128ELb1ELb1ELb1ELb0ELb1ELb1EEEEEEEEEvNT_6ParamsE --------------------------
	.section	.nv.constant0._ZN7cutlass13device_kernelIN5flash11enable_sm90INS1_16FlashAttnFwdSm90INS1_25CollectiveMainloopFwdSm90ILi2EN4cute5tupleIJNS5_1CILi1EEES8_S8_EEENS6_IJNS7_ILi64EEESA_SA_EEELi512ENS_6half_tEfNS_4arch4Sm90ELb0ELb0ELb1ELb1ELb0ELb1ELb1ELb0ELb0ELb1ELb1ELb0EEENS1_21CollectiveEpilogueFwdINS6_IJSA_NS7_ILi512EEESA_EEES9_SC_SE_Li256ELb1ELb1ELb1ELb0EEENS1_36VarlenDynamicPersistentTileSchedulerILi64ELi64ELi256ELi128ELb1ELb1ELb1ELb0ELb1ELb1EEEEEEEEEvNT_6ParamsE,"a",@progbits
	.sectionflags	@""
	.align	4
.nv.constant0._ZN7cutlass13device_kernelIN5flash11enable_sm90INS1_16FlashAttnFwdSm90INS1_25CollectiveMainloopFwdSm90ILi2EN4cute5tupleIJNS5_1CILi1EEES8_S8_EEENS6_IJNS7_ILi64EEESA_SA_EEELi512ENS_6half_tEfNS_4arch4Sm90ELb0ELb0ELb1ELb1ELb0ELb1ELb1ELb0ELb0ELb1ELb1ELb0EEENS1_21CollectiveEpilogueFwdINS6_IJSA_NS7_ILi512EEESA_EEES9_SC_SE_Li256ELb1ELb1ELb1ELb0EEENS1_36VarlenDynamicPersistentTileSchedulerILi64ELi64ELi256ELi128ELb1ELb1ELb1ELb0ELb1ELb1EEEEEEEEEvNT_6ParamsE:
	.zero		3840


//--------------------- .nv.constant0._ZN7cutlass13device_kernelIN5flash11enable_sm90INS1_16FlashAttnFwdSm90INS1_25CollectiveMainloopFwdSm90ILi2EN4cute5tupleIJNS5_1CILi1EEES8_S8_EEENS6_IJNS7_ILi64EEESA_SA_EEELi512ENS_6half_tEfNS_4arch4Sm90ELb0ELb1ELb1ELb0ELb0ELb0ELb0ELb0ELb0ELb1ELb1ELb0EEENS1_21CollectiveEpilogueFwdINS6_IJSA_NS7_ILi512EEESA_EEES9_SC_SE_Li256ELb0ELb1ELb1ELb0EEENS1_19SingleTileSchedulerILb0ELb1ELb1ELi64EEEEEEEEEvNT_6ParamsE --------------------------
	.section	.nv.constant0._ZN7cutlass13device_kernelIN5flash11enable_sm90INS1_16FlashAttnFwdSm90INS1_25CollectiveMainloopFwdSm90ILi2EN4cute5tupleIJNS5_1CILi1EEES8_S8_EEENS6_IJNS7_ILi64EEESA_SA_EEELi512ENS_6half_tEfNS_4arch4Sm90ELb0ELb1ELb1ELb0ELb0ELb0ELb0ELb0ELb0ELb1ELb1ELb0EEENS1_21CollectiveEpilogueFwdINS6_IJSA_NS7_ILi512EEESA_EEES9_SC_SE_Li256ELb0ELb1ELb1ELb0EEENS1_19SingleTileSchedulerILb0ELb1ELb1ELi64EEEEEEEEEvNT_6ParamsE,"a",@progbits
	.sectionflags	@""
	.align	4
.nv.constant0._ZN7cutlass13device_kernelIN5flash11enable_sm90INS1_16FlashAttnFwdSm90INS1_25CollectiveMainloopFwdSm90ILi2EN4cute5tupleIJNS5_1CILi1EEES8_S8_EEENS6_IJNS7_ILi64EEESA_SA_EEELi512ENS_6half_tEfNS_4arch4Sm90ELb0ELb1ELb1ELb0ELb0ELb0ELb0ELb0ELb0ELb1ELb1ELb0EEENS1_21CollectiveEpilogueFwdINS6_IJSA_NS7_ILi512EEESA_EEES9_SC_SE_Li256ELb0ELb1ELb1ELb0EEENS1_19SingleTileSchedulerILb0ELb1ELb1ELi64EEEEEEEEEvNT_6ParamsE:
	.zero		3456


//--------------------- .nv.constant0._ZN7cutlass13device_kernelIN5flash11enable_sm90INS1_16FlashAttnFwdSm90INS1_25CollectiveMainloopFwdSm90ILi2EN4cute5tupleIJNS5_1CILi1EEES8_S8_EEENS6_IJNS7_ILi64EEESA_SA_EEELi512ENS_6half_tEfNS_4arch4Sm90ELb0ELb1ELb1ELb0ELb0ELb0ELb1ELb0ELb0ELb1ELb1ELb0EEENS1_21CollectiveEpilogueFwdINS6_IJSA_NS7_ILi512EEESA_EEES9_SC_SE_Li256ELb0ELb1ELb1ELb0EEENS1_19SingleTileSchedulerILb0ELb1ELb1ELi64EEEEEEEEEvNT_6ParamsE --------------------------
	.section	.nv.constant0._ZN7cutlass13device_kernelIN5flash11enable_sm90INS1_16FlashAttnFwdSm90INS1_25CollectiveMainloopFwdSm90ILi2EN4cute5tupleIJNS5_1CILi1EEES8_S8_EEENS6_IJNS7_ILi64EEESA_SA_EEELi512ENS_6half_tEfNS_4arch4Sm90ELb0ELb1ELb1ELb0ELb0ELb0ELb1ELb0ELb0ELb1ELb1ELb0EEENS1_21CollectiveEpilogueFwdINS6_IJSA_NS7_ILi512EEESA_EEES9_SC_SE_Li256ELb0ELb1ELb1ELb0EEENS1_19SingleTileSchedulerILb0ELb1ELb1ELi64EEEEEEEEEvNT_6ParamsE,"a",@progbits
	.sectionflags	@""
	.align	4
.nv.constant0._ZN7cutlass13device_kernelIN5flash11enable_sm90INS1_16FlashAttnFwdSm90INS1_25CollectiveMainloopFwdSm90ILi2EN4cute5tupleIJNS5_1CILi1EEES8_S8_EEENS6_IJNS7_ILi64EEESA_SA_EEELi512ENS_6half_tEfNS_4arch4Sm90ELb0ELb1ELb1ELb0ELb0ELb0ELb1ELb0ELb0ELb1ELb1ELb0EEENS1_21CollectiveEpilogueFwdINS6_IJSA_NS7_ILi512EEESA_EEES9_SC_SE_Li256ELb0ELb1ELb1ELb0EEENS1_19SingleTileSchedulerILb0ELb1ELb1ELi64EEEEEEEEEvNT_6ParamsE:
	.zero		3712


//--------------------- .nv.constant0._ZN7cutlass13device_kernelIN5flash11enable_sm90INS1_16FlashAttnFwdSm90INS1_25CollectiveMainloopFwdSm90ILi2EN4cute5tupleIJNS5_1CILi1EEES8_S8_EEENS6_IJNS7_ILi64EEESA_SA_EEELi512ENS_6half_tEfNS_4arch4Sm90ELb0ELb1ELb1ELb1ELb0ELb0ELb0ELb0ELb0ELb1ELb1ELb0EEENS1_21CollectiveEpilogueFwdINS6_IJSA_NS7_ILi512EEESA_EEES9_SC_SE_Li256ELb1ELb1ELb1ELb0EEENS1_36VarlenDynamicPersistentTileSchedulerILi64ELi64ELi256ELi128ELb1ELb1ELb1ELb1ELb0ELb1EEEEEEEEEvNT_6ParamsE --------------------------
	.section	.nv.constant0._ZN7cutlass13device_kernelIN5flash11enable_sm90INS1_16FlashAttnFwdSm90INS1_25CollectiveMainloopFwdSm90ILi2EN4cute5tupleIJNS5_1CILi1EEES8_S8_EEENS6_IJNS7_ILi64EEESA_SA_EEELi512ENS_6half_tEfNS_4arch4Sm90ELb0ELb1ELb1ELb1ELb0ELb0ELb0ELb0ELb0ELb1ELb1ELb0EEENS1_21CollectiveEpilogueFwdINS6_IJSA_NS7_ILi512EEESA_EEES9_SC_SE_Li256ELb1ELb1ELb1ELb0EEENS1_36VarlenDynamicPersistentTileSchedulerILi64ELi64ELi256ELi128ELb1ELb1ELb1ELb1ELb0ELb1EEEEEEEEEvNT_6ParamsE,"a",@progbits
	.sectionflags	@""
	.align	4
.nv.constant0._ZN7cutlass13device_kernelIN5flash11enable_sm90INS1_16FlashAttnFwdSm90INS1_25CollectiveMainloopFwdSm90ILi2EN4cute5tupleIJNS5_1CILi1EEES8_S8_EEENS6_IJNS7_ILi64EEESA_SA_EEELi512ENS_6half_tEfNS_4arch4Sm90ELb0ELb1ELb1ELb1ELb0ELb0ELb0ELb0ELb0ELb1ELb1ELb0EEENS1_21CollectiveEpilogueFwdINS6_IJSA_NS7_ILi512EEESA_EEES9_SC_SE_Li256ELb1ELb1ELb1ELb0EEENS1_36VarlenDynamicPersistentTileSchedulerILi64ELi64ELi256ELi128ELb1ELb1ELb1ELb1ELb0ELb1EEEEEEEEEvNT_6ParamsE:
	.zero		3584


//--------------------- .nv.constant0._ZN7cutlass13device_kernelIN5flash11enable_sm90INS1_16FlashAttnFwdSm90INS1_25CollectiveMainloopFwdSm90ILi2EN4cute5tupleIJNS5_1CILi1EEES8_S8_EEENS6_IJNS7_ILi64EEESA_SA_EEELi512ENS_6half_tEfNS_4arch4Sm90ELb0ELb1ELb1ELb1ELb0ELb1ELb0ELb0ELb0ELb1ELb1ELb0EEENS1_21CollectiveEpilogueFwdINS6_IJSA_NS7_ILi512EEESA_EEES9_SC_SE_Li256ELb1ELb1ELb1ELb0EEENS1_36VarlenDynamicPersistentTileSchedulerILi64ELi64ELi256ELi128ELb1ELb1ELb1ELb1ELb0ELb1EEEEEEEEEvNT_6ParamsE --------------------------
	.section	.nv.constant0._ZN7cutlass13device_kernelIN5flash11enable_sm90INS1_16FlashAttnFwdSm90INS1_25CollectiveMainloopFwdSm90ILi2EN4cute5tupleIJNS5_1CILi1EEES8_S8_EEENS6_IJNS7_ILi64EEESA_SA_EEELi512ENS_6half_tEfNS_4arch4Sm90ELb0ELb1ELb1ELb1ELb0ELb1ELb0ELb0ELb0ELb1ELb1ELb0EEENS1_21CollectiveEpilogueFwdINS6_IJSA_NS7_ILi512EEESA_EEES9_SC_SE_Li256ELb1ELb1ELb1ELb0EEENS1_36VarlenDynamicPersistentTileSchedulerILi64ELi64ELi256ELi128ELb1ELb1ELb1ELb1ELb0ELb1EEEEEEEEEvNT_6ParamsE,"a",@progbits
	.sectionflags	@""
	.align	4
.nv.constant0._ZN7cutlass13device_kernelIN5flash11enable_sm90INS1_16FlashAttnFwdSm90INS1_25CollectiveMainloopFwdSm90ILi2EN4cute5tupleIJNS5_1CILi1EEES8_S8_EEENS6_IJNS7_ILi64EEESA_SA_EEELi512ENS_6half_tEfNS_4arch4Sm90ELb0ELb1ELb1ELb1ELb0ELb1ELb0ELb0ELb0ELb1ELb1ELb0EEENS1_21CollectiveEpilogueFwdINS6_IJSA_NS7_ILi512EEESA_EEES9_SC_SE_Li256ELb1ELb1ELb1ELb0EEENS1_36VarlenDynamicPersistentTileSchedulerILi64ELi64ELi256ELi128ELb1ELb1ELb1ELb1ELb0ELb1EEEEEEEEEvNT_6ParamsE:
	.zero		3584


//--------------------- .nv.constant0._ZN7cutlass13device_kernelIN5flash11enable_sm90INS1_16FlashAttnFwdSm90INS1_25CollectiveMainloopFwdSm90ILi2EN4cute5tupleIJNS5_1CILi1EEES8_S8_EEENS6_IJNS7_ILi64EEESA_SA_EEELi512ENS_6half_tEfNS_4arch4Sm90ELb0ELb1ELb1ELb1ELb0ELb0ELb1ELb0ELb0ELb1ELb1ELb0EEENS1_21CollectiveEpilogueFwdINS6_IJSA_NS7_ILi512EEESA_EEES9_SC_SE_Li256ELb1ELb1ELb1ELb0EEENS1_36VarlenDynamicPersistentTileSchedulerILi64ELi64ELi256ELi128ELb1ELb1ELb1ELb1ELb0ELb1EEEEEEEEEvNT_6ParamsE --------------------------
	.section	.nv.constant0._ZN7cutlass13device_kernelIN5flash11enable_sm90INS1_16FlashAttnFwdSm90INS1_25CollectiveMainloopFwdSm90ILi2EN4cute5tupleIJNS5_1CILi1EEES8_S8_EEENS6_IJNS7_ILi64EEESA_SA_EEELi512ENS_6half_tEfNS_4arch4Sm90ELb0ELb1ELb1ELb1ELb0ELb0ELb1ELb0ELb0ELb1ELb1ELb0EEENS1_21CollectiveEpilogueFwdINS6_IJSA_NS7_ILi512EEESA_EEES9_SC_SE_Li256ELb1ELb1ELb1ELb0EEENS1_36VarlenDynamicPersistentTileSchedulerILi64ELi64ELi256ELi128ELb1ELb1ELb1ELb1ELb0ELb1EEEEEEEEEvNT_6ParamsE,"a",@progbits
	.sectionflags	@""
	.align	4
.nv.constant0._ZN7cutlass13device_kernelIN5flash11enable_sm90INS1_16FlashAttnFwdSm90INS1_25CollectiveMainloopFwdSm90ILi2EN4cute5tupleIJNS5_1CILi1EEES8_S8_EEENS6_IJNS7_ILi64EEESA_SA_EEELi512ENS_6half_tEfNS_4arch4Sm90ELb0ELb1ELb1ELb1ELb0ELb0ELb1ELb0ELb0ELb1ELb1ELb0EEENS1_21CollectiveEpilogueFwdINS6_IJSA_NS7_ILi512EEESA_EEES9_SC_SE_Li256ELb1ELb1ELb1ELb0EEENS1_36VarlenDynamicPersistentTileSchedulerILi64ELi64ELi256ELi128ELb1ELb1ELb1ELb1ELb0ELb1EEEEEEEEEvNT_6ParamsE:
	.zero		3840


//--------------------- .nv.constant0._ZN7cutlass13device_kernelIN5flash11enable_sm90INS1_16FlashAttnFwdSm90INS1_25CollectiveMainloopFwdSm90ILi2EN4cute5tupleIJNS5_1CILi1EEES8_S8_EEENS6_IJNS7_ILi64EEESA_SA_EEELi512ENS_6half_tEfNS_4arch4Sm90ELb0ELb1ELb1ELb1ELb0ELb1ELb1ELb0ELb0ELb1ELb1ELb0EEENS1_21CollectiveEpilogueFwdINS6_IJSA_NS7_ILi512EEESA_EEES9_SC_SE_Li256ELb1ELb1ELb1ELb0EEENS1_36VarlenDynamicPersistentTileSchedulerILi64ELi64ELi256ELi128ELb1ELb1ELb1ELb1ELb0ELb1EEEEEEEEEvNT_6ParamsE --------------------------
	.section	.nv.constant0._ZN7cutlass13device_kernelIN5flash11enable_sm90INS1_16FlashAttnFwdSm90INS1_25CollectiveMainloopFwdSm90ILi2EN4cute5tupleIJNS5_1CILi1EEES8_S8_EEENS6_IJNS7_ILi64EEESA_SA_EEELi512ENS_6half_tEfNS_4arch4Sm90ELb0ELb1ELb1ELb1ELb0ELb1ELb1ELb0ELb0ELb1ELb1ELb0EEENS1_21CollectiveEpilogueFwdINS6_IJSA_NS7_ILi512EEESA_EEES9_SC_SE_Li256ELb1ELb1ELb1ELb0EEENS1_36VarlenDynamicPersistentTileSchedulerILi64ELi64ELi256ELi128ELb1ELb1ELb1ELb1ELb0ELb1EEEEEEEEEvNT_6ParamsE,"a",@progbits
	.sectionflags	@""
	.align	4
.nv.constant0._ZN7cutlass13device_kernelIN5flash11enable_sm90INS1_16FlashAttnFwdSm90INS1_25CollectiveMainloopFwdSm90ILi2EN4cute5tupleIJNS5_1CILi1EEES8_S8_EEENS6_IJNS7_ILi64EEESA_SA_EEELi512ENS_6half_tEfNS_4arch4Sm90ELb0ELb1ELb1ELb1ELb0ELb1ELb1ELb0ELb0ELb1ELb1ELb0EEENS1_21CollectiveEpilogueFwdINS6_IJSA_NS7_ILi512EEESA_EEES9_SC_SE_Li256ELb1ELb1ELb1ELb0EEENS1_36VarlenDynamicPersistentTileSchedulerILi64ELi64ELi256ELi128ELb1ELb1ELb1ELb1ELb0ELb1EEEEEEEEEvNT_6ParamsE:
	.zero		3840


//--------------------- .nv.constant0._ZN7cutlass13device_kernelIN5flash11enable_sm90INS1_16FlashAttnFwdSm90INS1_25CollectiveMainloopFwdSm90ILi2EN4cute5tupleIJNS5_1CILi1EEES8_S8_EEENS6_IJNS7_ILi64EEESA_SA_EEELi512ENS_6half_tEfNS_4arch4Sm90ELb1ELb0ELb1ELb0ELb0ELb0ELb0ELb0ELb0ELb1ELb1ELb0EEENS1_21CollectiveEpilogueFwdINS6_IJSA_NS7_ILi512EEESA_EEES9_SC_SE_Li256ELb0ELb1ELb1ELb0EEENS1_19SingleTileSchedulerILb0ELb1ELb1ELi64EEEEEEEEEvNT_6ParamsE --------------------------
	.section	.nv.constant0._ZN7cutlass13device_kernelIN5flash11enable_sm90INS1_16FlashAttnFwdSm90INS1_25CollectiveMainloopFwdSm90ILi2EN4cute5tupleIJNS5_1CILi1EEES8_S8_EEENS6_IJNS7_ILi64EEESA_SA_EEELi512ENS_6half_tEfNS_4arch4Sm90ELb1ELb0ELb1ELb0ELb0ELb0ELb0ELb0ELb0ELb1ELb1ELb0EEENS1_21CollectiveEpilogueFwdINS6_IJSA_NS7_ILi512EEESA_EEES9_SC_SE_Li256ELb0ELb1ELb1ELb0EEENS1_19SingleTileSchedulerILb0ELb1ELb1ELi64EEEEEEEEEvNT_6ParamsE,"a",@progbits
	.sectionflags	@""
	.align	4
.nv.constant0._ZN7cutlass13device_kernelIN5flash11enable_sm90INS1_16FlashAttnFwdSm90INS1_25CollectiveMainloopFwdSm90ILi2EN4cute5tupleIJNS5_1CILi1EEES8_S8_EEENS6_IJNS7_ILi64EEESA_SA_EEELi512ENS_6half_tEfNS_4arch4Sm90ELb1ELb0ELb1ELb0ELb0ELb0ELb0ELb0ELb0ELb1ELb1ELb0EEENS1_21CollectiveEpilogueFwdINS6_IJSA_NS7_ILi512EEESA_EEES9_SC_SE_Li256ELb0ELb1ELb1ELb0EEENS1_19SingleTileSchedulerILb0ELb1ELb1ELi64EEEEEEEEEvNT_6ParamsE:
	.zero		3456


//--------------------- .nv.constant0._ZN7cutlass13device_kernelIN5flash11enable_sm90INS1_16FlashAttnFwdSm90INS1_25CollectiveMainloopFwdSm90ILi2EN4cute5tupleIJNS5_1CILi1EEES8_S8_EEENS6_IJNS7_ILi64EEESA_SA_EEELi512ENS_6half_tEfNS_4arch4Sm90ELb1ELb0ELb1ELb0ELb0ELb0ELb1ELb0ELb0ELb1ELb1ELb0EEENS1_21CollectiveEpilogueFwdINS6_IJSA_NS7_ILi512EEESA_EEES9_SC_SE_Li256ELb0ELb1ELb1ELb0EEENS1_19SingleTileSchedulerILb0ELb1ELb1ELi64EEEEEEEEEvNT_6ParamsE --------------------------
	.section	.nv.constant0._ZN7cutlass13device_kernelIN5flash11enable_sm90INS1_16FlashAttnFwdSm90INS1_25CollectiveMainloopFwdSm90ILi2EN4cute5tupleIJNS5_1CILi1EEES8_S8_EEENS6_IJNS7_ILi64EEESA_SA_EEELi512ENS_6half_tEfNS_4arch4Sm90ELb1ELb0ELb1ELb0ELb0ELb0ELb1ELb0ELb0ELb1ELb1ELb0EEENS1_21CollectiveEpilogueFwdINS6_IJSA_NS7_ILi512EEESA_EEES9_SC_SE_Li256ELb0ELb1ELb1ELb0EEENS1_19SingleTileSchedulerILb0ELb1ELb1ELi64EEEEEEEEEvNT_6ParamsE,"a",@progbits
	.sectionflags	@""
	.align	4
.nv.constant0._ZN7cutlass13device_kernelIN5flash11enable_sm90INS1_16FlashAttnFwdSm90INS1_25CollectiveMainloopFwdSm90ILi2EN4cute5tupleIJNS5_1CILi1EEES8_S8_EEENS6_IJNS7_ILi64EEESA_SA_EEELi512ENS_6half_tEfNS_4arch4Sm90ELb1ELb0ELb1ELb0ELb0ELb0ELb1ELb0ELb0ELb1ELb1ELb0EEENS1_21CollectiveEpilogueFwdINS6_IJSA_NS7_ILi512EEESA_EEES9_SC_SE_Li256ELb0ELb1ELb1ELb0EEENS1_19SingleTileSchedulerILb0ELb1ELb1ELi64EEEEEEEEEvNT_6ParamsE:
	.zero		3712


//--------------------- .nv.constant0._ZN7cutlass13device_kernelIN5flash11enable_sm90INS1_16FlashAttnFwdSm90INS1_25CollectiveMainloopFwdSm90ILi2EN4cute5tupleIJNS5_1CILi1EEES8_S8_EEENS6_IJNS7_ILi64EEESA_SA_EEELi512ENS_6half_tEfNS_4arch4Sm90ELb1ELb0ELb1ELb1ELb0ELb0ELb0ELb0ELb0ELb1ELb1ELb0EEENS1_21CollectiveEpilogueFwdINS6_IJSA_NS7_ILi512EEESA_EEES9_SC_SE_Li256ELb1ELb1ELb1ELb0EEENS1_36VarlenDynamicPersistentTileSchedulerILi64ELi64ELi256ELi128ELb1ELb1ELb1ELb1ELb1ELb1EEEEEEEEEvNT_6ParamsE --------------------------
	.section	.nv.constant0._ZN7cutlass13device_kernelIN5flash11enable_sm90INS1_16FlashAttnFwdSm90INS1_25CollectiveMainloopFwdSm90ILi2EN4cute5tupleIJNS5_1CILi1EEES8_S8_EEENS6_IJNS7_ILi64EEESA_SA_EEELi512ENS_6half_tEfNS_4arch4Sm90ELb1ELb0ELb1ELb1ELb0ELb0ELb0ELb0ELb0ELb1ELb1ELb0EEENS1_21CollectiveEpilogueFwdINS6_IJSA_NS7_ILi512EEESA_EEES9_SC_SE_Li256ELb1ELb1ELb1ELb0EEENS1_36VarlenDynamicPersistentTileSchedulerILi64ELi64ELi256ELi128ELb1ELb1ELb1ELb1ELb1ELb1EEEEEEEEEvNT_6ParamsE,"a",@progbits
	.sectionflags	@""
	.align	4
.nv.constant0._ZN7cutlass13device_kernelIN5flash11enable_sm90INS1_16FlashAttnFwdSm90INS1_25CollectiveMainloopFwdSm90ILi2EN4cute5tupleIJNS5_1CILi1EEES8_S8_EEENS6_IJNS7_ILi64EEESA_SA_EEELi512ENS_6half_tEfNS_4arch4Sm90ELb1ELb0ELb1ELb1ELb0ELb0ELb0ELb0ELb0ELb1ELb1ELb0EEENS1_21CollectiveEpilogueFwdINS6_IJSA_NS7_ILi512EEESA_EEES9_SC_SE_Li256ELb1ELb1ELb1ELb0EEENS1_36VarlenDynamicPersistentTileSchedulerILi64ELi64ELi256ELi128ELb1ELb1ELb1ELb1ELb1ELb1EEEEEEEEEvNT_6ParamsE:
	.zero		3584


//--------------------- .nv.constant0._ZN7cutlass13device_kernelIN5flash11enable_sm90INS1_16FlashAttnFwdSm90INS1_25CollectiveMainloopFwdSm90ILi2EN4cute5tupleIJNS5_1CILi1EEES8_S8_EEENS6_IJNS7_ILi64EEESA_SA_EEELi512ENS_6half_tEfNS_4arch4Sm90ELb1ELb0ELb1ELb1ELb0ELb1ELb0ELb0ELb0ELb1ELb1ELb0EEENS1_21CollectiveEpilogueFwdINS6_IJSA_NS7_ILi512EEESA_EEES9_SC_SE_Li256ELb1ELb1ELb1ELb0EEENS1_36VarlenDynamicPersistentTileSchedulerILi64ELi64ELi256ELi128ELb1ELb1ELb1ELb1ELb1ELb1EEEEEEEEEvNT_6ParamsE --------------------------
	.section	.nv.constant0._ZN7cutlass13device_kernelIN5flash11enable_sm90INS1_16FlashAttnFwdSm90INS1_25CollectiveMainloopFwdSm90ILi2EN4cute5tupleIJNS5_1CILi1EEES8_S8_EEENS6_IJNS7_ILi64EEESA_SA_EEELi512ENS_6half_tEfNS_4arch4Sm90ELb1ELb0ELb1ELb1ELb0ELb1ELb0ELb0ELb0ELb1ELb1ELb0EEENS1_21CollectiveEpilogueFwdINS6_IJSA_NS7_ILi512EEESA_EEES9_SC_SE_Li256ELb1ELb1ELb1ELb0EEENS1_36VarlenDynamicPersistentTileSchedulerILi64ELi64ELi256ELi128ELb1ELb1ELb1ELb1ELb1ELb1EEEEEEEEEvNT_6ParamsE,"a",@progbits
	.sectionflags	@""
	.align	4
.nv.constant0._ZN7cutlass13device_kernelIN5flash11enable_sm90INS1_16FlashAttnFwdSm90INS1_25CollectiveMainloopFwdSm90ILi2EN4cute5tupleIJNS5_1CILi1EEES8_S8_EEENS6_IJNS7_ILi64EEESA_SA_EEELi512ENS_6half_tEfNS_4arch4Sm90ELb1ELb0ELb1ELb1ELb0ELb1ELb0ELb0ELb0ELb1ELb1ELb0EEENS1_21CollectiveEpilogueFwdINS6_IJSA_NS7_ILi512EEESA_EEES9_SC_SE_Li256ELb1ELb1ELb1ELb0EEENS1_36VarlenDynamicPersistentTileSchedulerILi64ELi64ELi256ELi128ELb1ELb1ELb1ELb1ELb1ELb1EEEEEEEEEvNT_6ParamsE:
	.zero		3584


//--------------------- .nv.constant0._ZN7cutlass13device_kernelIN5flash11enable_sm90INS1_16FlashAttnFwdSm90INS1_25CollectiveMainloopFwdSm90ILi2EN4cute5tupleIJNS5_1CILi1EEES8_S8_EEENS6_IJNS7_ILi64EEESA_SA_EEELi512ENS_6half_tEfNS_4arch4Sm90ELb1ELb0ELb1ELb1ELb0ELb0ELb1ELb0ELb0ELb1ELb1ELb0EEENS1_21CollectiveEpilogueFwdINS6_IJSA_NS7_ILi512EEESA_EEES9_SC_SE_Li256ELb1ELb1ELb1ELb0EEENS1_36VarlenDynamicPersistentTileSchedulerILi64ELi64ELi256ELi128ELb1ELb1ELb1ELb1ELb1ELb1EEEEEEEEEvNT_6ParamsE --------------------------
	.section	.nv.constant0._ZN7cutlass13device_kernelIN5flash11enable_sm90INS1_16FlashAttnFwdSm90INS1_25CollectiveMainloopFwdSm90ILi2EN4cute5tupleIJNS5_1CILi1EEES8_S8_EEENS6_IJNS7_ILi64EEESA_SA_EEELi512ENS_6half_tEfNS_4arch4Sm90ELb1ELb0ELb1ELb1ELb0ELb0ELb1ELb0ELb0ELb1ELb1ELb0EEENS1_21CollectiveEpilogueFwdINS6_IJSA_NS7_ILi512EEESA_EEES9_SC_SE_Li256ELb1ELb1ELb1ELb0EEENS1_36VarlenDynamicPersistentTileSchedulerILi64ELi64ELi256ELi128ELb1ELb1ELb1ELb1ELb1ELb1EEEEEEEEEvNT_6ParamsE,"a",@progbits
	.sectionflags	@""
	.align	4
.nv.constant0._ZN7cutlass13device_kernelIN5flash11enable_sm90INS1_16FlashAttnFwdSm90INS1_25CollectiveMainloopFwdSm90ILi2EN4cute5tupleIJNS5_1CILi1EEES8_S8_EEENS6_IJNS7_ILi64EEESA_SA_EEELi512ENS_6half_tEfNS_4arch4Sm90ELb1ELb0ELb1ELb1ELb0ELb0ELb1ELb0ELb0ELb1ELb1ELb0EEENS1_21CollectiveEpilogueFwdINS6_IJSA_NS7_ILi512EEESA_EEES9_SC_SE_Li256ELb1ELb1ELb1ELb0EEENS1_36VarlenDynamicPersistentTileSchedulerILi64ELi64ELi256ELi128ELb1ELb1ELb1ELb1ELb1ELb1EEEEEEEEEvNT_6ParamsE:
	.zero		3840


//--------------------- .nv.constant0._ZN7cutlass13device_kernelIN5flash11enable_sm90INS1_16FlashAttnFwdSm90INS1_25CollectiveMainloopFwdSm90ILi2EN4cute5tupleIJNS5_1CILi1EEES8_S8_EEENS6_IJNS7_ILi64EEESA_SA_EEELi512ENS_6half_tEfNS_4arch4Sm90ELb1ELb0ELb1ELb1ELb0ELb1ELb1ELb0ELb0ELb1ELb1ELb0EEENS1_21CollectiveEpilogueFwdINS6_IJSA_NS7_ILi512EEESA_EEES9_SC_SE_Li256ELb1ELb1ELb1ELb0EEENS1_36VarlenDynamicPersistentTileSchedulerILi64ELi64ELi256ELi128ELb1ELb1ELb1ELb1ELb1ELb1EEEEEEEEEvNT_6ParamsE --------------------------
	.section	.nv.constant0._ZN7cutlass13device_kernelIN5flash11enable_sm90INS1_16FlashAttnFwdSm90INS1_25CollectiveMainloopFwdSm90ILi2EN4cute5tupleIJNS5_1CILi1EEES8_S8_EEENS6_IJNS7_ILi64EEESA_SA_EEELi512ENS_6half_tEfNS_4arch4Sm90ELb1ELb0ELb1ELb1ELb0ELb1ELb1ELb0ELb0ELb1ELb1ELb0EEENS1_21CollectiveEpilogueFwdINS6_IJSA_NS7_ILi512EEESA_EEES9_SC_SE_Li256ELb1ELb1ELb1ELb0EEENS1_36VarlenDynamicPersistentTileSchedulerILi64ELi64ELi256ELi128ELb1ELb1ELb1ELb1ELb1ELb1EEEEEEEEEvNT_6ParamsE,"a",@progbits
	.sectionflags	@""
	.align	4
.nv.constant0._ZN7cutlass13device_kernelIN5flash11enable_sm90INS1_16FlashAttnFwdSm90INS1_25CollectiveMainloopFwdSm90ILi2EN4cute5tupleIJNS5_1CILi1EEES8_S8_EEENS6_IJNS7_ILi64EEESA_SA_EEELi512ENS_6half_tEfNS_4arch4Sm90ELb1ELb0ELb1ELb1ELb0ELb1ELb1ELb0ELb0ELb1ELb1ELb0EEENS1_21CollectiveEpilogueFwdINS6_IJSA_NS7_ILi512EEESA_EEES9_SC_SE_Li256ELb1ELb1ELb1ELb0EEENS1_36VarlenDynamicPersistentTileSchedulerILi64ELi64ELi256ELi128ELb1ELb1ELb1ELb1ELb1ELb1EEEEEEEEEvNT_6ParamsE:
	.zero		3840


//--------------------- SYMBOLS --------------------------

	.type		.nv.reservedSmem.offset0,@object
	.size		.nv.reservedSmem.offset0,0x4
